//
// Generated by NVIDIA NVVM Compiler
//
// Compiler Build ID: CL-36424714
// Cuda compilation tools, release 13.0, V13.0.88
// Based on NVVM 20.0.0
//

.version 9.0
.target sm_100
.address_size 64

	// .globl	_Z36panel_pivot_and_prescale_coop_kernelP6__halfiiiiS0_PiiS1_
.extern .shared .align 16 .b8 smem[];

.visible .entry _Z36panel_pivot_and_prescale_coop_kernelP6__halfiiiiS0_PiiS1_(
	.param .u64 .ptr .align 1 _Z36panel_pivot_and_prescale_coop_kernelP6__halfiiiiS0_PiiS1__param_0,
	.param .u32 _Z36panel_pivot_and_prescale_coop_kernelP6__halfiiiiS0_PiiS1__param_1,
	.param .u32 _Z36panel_pivot_and_prescale_coop_kernelP6__halfiiiiS0_PiiS1__param_2,
	.param .u32 _Z36panel_pivot_and_prescale_coop_kernelP6__halfiiiiS0_PiiS1__param_3,
	.param .u32 _Z36panel_pivot_and_prescale_coop_kernelP6__halfiiiiS0_PiiS1__param_4,
	.param .u64 .ptr .align 1 _Z36panel_pivot_and_prescale_coop_kernelP6__halfiiiiS0_PiiS1__param_5,
	.param .u64 .ptr .align 1 _Z36panel_pivot_and_prescale_coop_kernelP6__halfiiiiS0_PiiS1__param_6,
	.param .u32 _Z36panel_pivot_and_prescale_coop_kernelP6__halfiiiiS0_PiiS1__param_7,
	.param .u64 .ptr .align 1 _Z36panel_pivot_and_prescale_coop_kernelP6__halfiiiiS0_PiiS1__param_8
)
{
	.reg .pred 	%p<65>;
	.reg .b16 	%rs<158>;
	.reg .b32 	%r<237>;
	.reg .b32 	%f<25>;
	.reg .b64 	%rd<62>;

	ld.param.u64 	%rd13, [_Z36panel_pivot_and_prescale_coop_kernelP6__halfiiiiS0_PiiS1__param_0];
	ld.param.u32 	%r51, [_Z36panel_pivot_and_prescale_coop_kernelP6__halfiiiiS0_PiiS1__param_1];
	ld.param.u32 	%r55, [_Z36panel_pivot_and_prescale_coop_kernelP6__halfiiiiS0_PiiS1__param_3];
	ld.param.u32 	%r53, [_Z36panel_pivot_and_prescale_coop_kernelP6__halfiiiiS0_PiiS1__param_4];
	ld.param.u64 	%rd14, [_Z36panel_pivot_and_prescale_coop_kernelP6__halfiiiiS0_PiiS1__param_5];
	ld.param.u64 	%rd15, [_Z36panel_pivot_and_prescale_coop_kernelP6__halfiiiiS0_PiiS1__param_6];
	ld.param.u32 	%r54, [_Z36panel_pivot_and_prescale_coop_kernelP6__halfiiiiS0_PiiS1__param_7];
	ld.param.u64 	%rd12, [_Z36panel_pivot_and_prescale_coop_kernelP6__halfiiiiS0_PiiS1__param_8];
	cvta.to.global.u64 	%rd1, %rd13;
	cvta.to.global.u64 	%rd2, %rd15;
	cvta.to.global.u64 	%rd3, %rd14;
	mov.u32 	%r1, %tid.x;
	and.b32  	%r2, %r1, 31;
	mov.u32 	%r234, %ntid.x;
	add.s32 	%r4, %r53, %r55;
	setp.ge.s32 	%p1, %r4, %r51;
	@%p1 bra 	$L__BB0_51;
	mov.f32 	%f9, 0f00000000;
	// begin inline asm
	{  cvt.rn.f16.f32 %rs27, %f9;}

	// end inline asm
	mov.u32 	%r5, %nctaid.x;
	mul.lo.s32 	%r6, %r234, %r5;
	mov.u32 	%r7, %ctaid.x;
	mad.lo.s32 	%r56, %r7, %r234, %r1;
	add.s32 	%r236, %r56, %r4;
	setp.ge.s32 	%p2, %r236, %r51;
	mov.u16 	%rs150, %rs27;
	mov.u32 	%r226, %r4;
	@%p2 bra 	$L__BB0_6;
	ld.param.u32 	%r218, [_Z36panel_pivot_and_prescale_coop_kernelP6__halfiiiiS0_PiiS1__param_2];
	mul.wide.s32 	%rd4, %r4, %r218;
	add.s32 	%r58, %r236, %r6;
	max.s32 	%r59, %r51, %r58;
	setp.lt.s32 	%p3, %r58, %r51;
	selp.u32 	%r60, 1, 0, %p3;
	add.s32 	%r61, %r58, %r60;
	sub.s32 	%r62, %r59, %r61;
	div.u32 	%r63, %r62, %r6;
	add.s32 	%r9, %r63, %r60;
	and.b32  	%r64, %r9, 3;
	setp.eq.s32 	%p4, %r64, 3;
	mov.u32 	%r223, %r236;
	mov.u32 	%r226, %r4;
	mov.u16 	%rs150, %rs27;
	@%p4 bra 	$L__BB0_5;
	add.s32 	%r65, %r9, 1;
	and.b32  	%r66, %r65, 3;
	neg.s32 	%r220, %r66;
	mov.u32 	%r223, %r236;
	mov.u32 	%r226, %r4;
	mov.u16 	%rs150, %rs27;
$L__BB0_4:
	.pragma "nounroll";
	cvt.s64.s32 	%rd16, %r223;
	add.s64 	%rd17, %rd4, %rd16;
	shl.b64 	%rd18, %rd17, 1;
	add.s64 	%rd19, %rd1, %rd18;
	ld.global.u16 	%rs30, [%rd19];
	// begin inline asm
	{abs.f16 %rs29,%rs30;
}
	// end inline asm
	// begin inline asm
	{ .reg .pred __$temp3;
  setp.gt.f16  __$temp3, %rs29, %rs150;
  selp.u16 %rs31, 1, 0, __$temp3;}
	// end inline asm
	setp.eq.s16 	%p5, %rs31, 0;
	selp.b16 	%rs150, %rs150, %rs29, %p5;
	selp.b32 	%r226, %r226, %r223, %p5;
	add.s32 	%r223, %r223, %r6;
	add.s32 	%r220, %r220, 1;
	setp.ne.s32 	%p6, %r220, 0;
	@%p6 bra 	$L__BB0_4;
$L__BB0_5:
	setp.lt.u32 	%p7, %r9, 3;
	@%p7 bra 	$L__BB0_6;
	bra.uni 	$L__BB0_52;
$L__BB0_6:
	shl.b32 	%r109, %r234, 1;
	mov.u32 	%r110, smem;
	add.s32 	%r21, %r110, %r109;
	// begin inline asm
	{mov.u32 %r73, WARP_SZ;
}
	// end inline asm
	shl.b32 	%r111, %r73, 8;
	add.s32 	%r106, %r111, -8161;
	// begin inline asm
	{  mov.b32 %r74, {%rs150,%rs150};}

	// end inline asm
	mov.b32 	%r77, 16;
	mov.b32 	%r107, -1;
	// begin inline asm
	{shfl.sync.down.b32 %r75,%r74,%r77,%r106,%r107;
}
	// end inline asm
	// begin inline asm
	{.reg .f16 low,high;
 mov.b32 {low,high}, %r75;
 mov.b16 %rs56, low;}
	// end inline asm
	shfl.sync.down.b32	%r112|%p13, %r226, 16, 31, -1;
	// begin inline asm
	{ .reg .pred __$temp3;
  setp.gt.f16  __$temp3, %rs56, %rs150;
  selp.u16 %rs57, 1, 0, __$temp3;}
	// end inline asm
	setp.eq.s16 	%p14, %rs57, 0;
	selp.b16 	%rs65, %rs150, %rs56, %p14;
	selp.b32 	%r113, %r226, %r112, %p14;
	// begin inline asm
	{  mov.b32 %r81, {%rs65,%rs65};}

	// end inline asm
	mov.b32 	%r84, 8;
	// begin inline asm
	{shfl.sync.down.b32 %r82,%r81,%r84,%r106,%r107;
}
	// end inline asm
	// begin inline asm
	{.reg .f16 low,high;
 mov.b32 {low,high}, %r82;
 mov.b16 %rs62, low;}
	// end inline asm
	shfl.sync.down.b32	%r114|%p15, %r113, 8, 31, -1;
	// begin inline asm
	{ .reg .pred __$temp3;
  setp.gt.f16  __$temp3, %rs62, %rs65;
  selp.u16 %rs63, 1, 0, __$temp3;}
	// end inline asm
	setp.eq.s16 	%p16, %rs63, 0;
	selp.b16 	%rs71, %rs65, %rs62, %p16;
	selp.b32 	%r115, %r113, %r114, %p16;
	// begin inline asm
	{  mov.b32 %r88, {%rs71,%rs71};}

	// end inline asm
	mov.b32 	%r91, 4;
	// begin inline asm
	{shfl.sync.down.b32 %r89,%r88,%r91,%r106,%r107;
}
	// end inline asm
	// begin inline asm
	{.reg .f16 low,high;
 mov.b32 {low,high}, %r89;
 mov.b16 %rs68, low;}
	// end inline asm
	shfl.sync.down.b32	%r116|%p17, %r115, 4, 31, -1;
	// begin inline asm
	{ .reg .pred __$temp3;
  setp.gt.f16  __$temp3, %rs68, %rs71;
  selp.u16 %rs69, 1, 0, __$temp3;}
	// end inline asm
	setp.eq.s16 	%p18, %rs69, 0;
	selp.b16 	%rs77, %rs71, %rs68, %p18;
	selp.b32 	%r117, %r115, %r116, %p18;
	// begin inline asm
	{  mov.b32 %r95, {%rs77,%rs77};}

	// end inline asm
	mov.b32 	%r98, 2;
	// begin inline asm
	{shfl.sync.down.b32 %r96,%r95,%r98,%r106,%r107;
}
	// end inline asm
	// begin inline asm
	{.reg .f16 low,high;
 mov.b32 {low,high}, %r96;
 mov.b16 %rs74, low;}
	// end inline asm
	shfl.sync.down.b32	%r118|%p19, %r117, 2, 31, -1;
	// begin inline asm
	{ .reg .pred __$temp3;
  setp.gt.f16  __$temp3, %rs74, %rs77;
  selp.u16 %rs75, 1, 0, __$temp3;}
	// end inline asm
	setp.eq.s16 	%p20, %rs75, 0;
	selp.b16 	%rs83, %rs77, %rs74, %p20;
	selp.b32 	%r119, %r117, %r118, %p20;
	// begin inline asm
	{  mov.b32 %r102, {%rs83,%rs83};}

	// end inline asm
	mov.b32 	%r105, 1;
	// begin inline asm
	{shfl.sync.down.b32 %r103,%r102,%r105,%r106,%r107;
}
	// end inline asm
	// begin inline asm
	{.reg .f16 low,high;
 mov.b32 {low,high}, %r103;
 mov.b16 %rs80, low;}
	// end inline asm
	shfl.sync.down.b32	%r120|%p21, %r119, 1, 31, -1;
	// begin inline asm
	{ .reg .pred __$temp3;
  setp.gt.f16  __$temp3, %rs80, %rs83;
  selp.u16 %rs81, 1, 0, __$temp3;}
	// end inline asm
	setp.eq.s16 	%p22, %rs81, 0;
	selp.b16 	%rs7, %rs83, %rs80, %p22;
	selp.b32 	%r23, %r119, %r120, %p22;
	setp.eq.s32 	%p23, %r2, 0;
	@%p23 bra 	$L__BB0_7;
	bra.uni 	$L__BB0_8;
$L__BB0_7:
	shr.u32 	%r121, %r1, 5;
	shl.b32 	%r122, %r121, 1;
	add.s32 	%r124, %r110, %r122;
	st.shared.u16 	[%r124], %rs7;
	shl.b32 	%r125, %r121, 2;
	add.s32 	%r126, %r21, %r125;
	st.shared.u32 	[%r126], %r23;
$L__BB0_8:
	bar.sync 	0;
	setp.gt.u32 	%p24, %r1, 31;
	@%p24 bra 	$L__BB0_13;
	shr.u32 	%r127, %r234, 5;
	setp.ge.u32 	%p25, %r2, %r127;
	mov.u16 	%rs152, %rs27;
	mov.u32 	%r229, %r4;
	@%p25 bra 	$L__BB0_11;
	shl.b32 	%r128, %r2, 1;
	add.s32 	%r130, %r110, %r128;
	ld.shared.u16 	%rs152, [%r130];
	shl.b32 	%r131, %r2, 2;
	add.s32 	%r132, %r21, %r131;
	ld.shared.u32 	%r229, [%r132];
$L__BB0_11:
	setp.ne.s32 	%p26, %r2, 0;
	// begin inline asm
	{  mov.b32 %r133, {%rs152,%rs152};}

	// end inline asm
	mov.b32 	%r136, 16;
	mov.b32 	%r166, -1;
	// begin inline asm
	{shfl.sync.down.b32 %r134,%r133,%r136,%r106,%r166;
}
	// end inline asm
	// begin inline asm
	{.reg .f16 low,high;
 mov.b32 {low,high}, %r134;
 mov.b16 %rs86, low;}
	// end inline asm
	shfl.sync.down.b32	%r168|%p27, %r229, 16, 31, -1;
	// begin inline asm
	{ .reg .pred __$temp3;
  setp.gt.f16  __$temp3, %rs86, %rs152;
  selp.u16 %rs87, 1, 0, __$temp3;}
	// end inline asm
	setp.eq.s16 	%p28, %rs87, 0;
	selp.b16 	%rs95, %rs152, %rs86, %p28;
	selp.b32 	%r169, %r229, %r168, %p28;
	// begin inline asm
	{  mov.b32 %r140, {%rs95,%rs95};}

	// end inline asm
	mov.b32 	%r143, 8;
	// begin inline asm
	{shfl.sync.down.b32 %r141,%r140,%r143,%r106,%r166;
}
	// end inline asm
	// begin inline asm
	{.reg .f16 low,high;
 mov.b32 {low,high}, %r141;
 mov.b16 %rs92, low;}
	// end inline asm
	shfl.sync.down.b32	%r170|%p29, %r169, 8, 31, -1;
	// begin inline asm
	{ .reg .pred __$temp3;
  setp.gt.f16  __$temp3, %rs92, %rs95;
  selp.u16 %rs93, 1, 0, __$temp3;}
	// end inline asm
	setp.eq.s16 	%p30, %rs93, 0;
	selp.b16 	%rs101, %rs95, %rs92, %p30;
	selp.b32 	%r171, %r169, %r170, %p30;
	// begin inline asm
	{  mov.b32 %r147, {%rs101,%rs101};}

	// end inline asm
	mov.b32 	%r150, 4;
	// begin inline asm
	{shfl.sync.down.b32 %r148,%r147,%r150,%r106,%r166;
}
	// end inline asm
	// begin inline asm
	{.reg .f16 low,high;
 mov.b32 {low,high}, %r148;
 mov.b16 %rs98, low;}
	// end inline asm
	shfl.sync.down.b32	%r172|%p31, %r171, 4, 31, -1;
	// begin inline asm
	{ .reg .pred __$temp3;
  setp.gt.f16  __$temp3, %rs98, %rs101;
  selp.u16 %rs99, 1, 0, __$temp3;}
	// end inline asm
	setp.eq.s16 	%p32, %rs99, 0;
	selp.b16 	%rs107, %rs101, %rs98, %p32;
	selp.b32 	%r173, %r171, %r172, %p32;
	// begin inline asm
	{  mov.b32 %r154, {%rs107,%rs107};}

	// end inline asm
	mov.b32 	%r157, 2;
	// begin inline asm
	{shfl.sync.down.b32 %r155,%r154,%r157,%r106,%r166;
}
	// end inline asm
	// begin inline asm
	{.reg .f16 low,high;
 mov.b32 {low,high}, %r155;
 mov.b16 %rs104, low;}
	// end inline asm
	shfl.sync.down.b32	%r174|%p33, %r173, 2, 31, -1;
	// begin inline asm
	{ .reg .pred __$temp3;
  setp.gt.f16  __$temp3, %rs104, %rs107;
  selp.u16 %rs105, 1, 0, __$temp3;}
	// end inline asm
	setp.eq.s16 	%p34, %rs105, 0;
	selp.b16 	%rs113, %rs107, %rs104, %p34;
	selp.b32 	%r175, %r173, %r174, %p34;
	// begin inline asm
	{  mov.b32 %r161, {%rs113,%rs113};}

	// end inline asm
	mov.b32 	%r164, 1;
	// begin inline asm
	{shfl.sync.down.b32 %r162,%r161,%r164,%r106,%r166;
}
	// end inline asm
	// begin inline asm
	{.reg .f16 low,high;
 mov.b32 {low,high}, %r162;
 mov.b16 %rs110, low;}
	// end inline asm
	shfl.sync.down.b32	%r176|%p35, %r175, 1, 31, -1;
	// begin inline asm
	{ .reg .pred __$temp3;
  setp.gt.f16  __$temp3, %rs110, %rs113;
  selp.u16 %rs111, 1, 0, __$temp3;}
	// end inline asm
	setp.eq.s16 	%p36, %rs111, 0;
	selp.b16 	%rs12, %rs113, %rs110, %p36;
	selp.b32 	%r30, %r175, %r176, %p36;
	@%p26 bra 	$L__BB0_13;
	mul.wide.u32 	%rd36, %r7, 2;
	add.s64 	%rd37, %rd3, %rd36;
	st.global.u16 	[%rd37], %rs12;
	mul.wide.u32 	%rd38, %r7, 4;
	add.s64 	%rd39, %rd2, %rd38;
	st.global.u32 	[%rd39], %r30;
$L__BB0_13:
	// begin inline asm
	mov.u32 %r177, %envreg2;
	// end inline asm
	cvt.u64.u32 	%rd40, %r177;
	// begin inline asm
	mov.u32 %r178, %envreg1;
	// end inline asm
	cvt.u64.u32 	%rd41, %r178;
	shl.b64 	%rd42, %rd41, 32;
	or.b64  	%rd5, %rd42, %rd40;
	setp.ne.s64 	%p37, %rd5, 0;
	@%p37 bra 	$L__BB0_15;
	// begin inline asm
	trap;
	// end inline asm
$L__BB0_15:
	add.s64 	%rd6, %rd5, 4;
	barrier.sync 	0;
	mov.u32 	%r179, %tid.y;
	add.s32 	%r180, %r1, %r179;
	mov.u32 	%r181, %tid.z;
	or.b32  	%r31, %r180, %r181;
	setp.ne.s32 	%p38, %r31, 0;
	@%p38 bra 	$L__BB0_18;
	mov.u32 	%r184, %nctaid.y;
	mul.lo.s32 	%r185, %r5, %r184;
	mov.u32 	%r186, %nctaid.z;
	mul.lo.s32 	%r187, %r185, %r186;
	mov.u32 	%r188, %ctaid.y;
	add.s32 	%r189, %r7, %r188;
	mov.u32 	%r190, %ctaid.z;
	neg.s32 	%r191, %r190;
	setp.eq.s32 	%p39, %r189, %r191;
	sub.s32 	%r192, -2147483647, %r187;
	selp.b32 	%r183, %r192, 1, %p39;
	// begin inline asm
	atom.add.release.gpu.u32 %r182,[%rd6],%r183;
	// end inline asm
$L__BB0_17:
	// begin inline asm
	ld.acquire.gpu.u32 %r193,[%rd6];
	// end inline asm
	xor.b32  	%r194, %r193, %r182;
	setp.gt.s32 	%p40, %r194, -1;
	@%p40 bra 	$L__BB0_17;
$L__BB0_18:
	barrier.sync 	0;
	setp.ne.s32 	%p41, %r7, 0;
	cvta.to.global.u64 	%rd45, %rd12;
	mul.wide.s32 	%rd46, %r53, 4;
	add.s64 	%rd7, %rd45, %rd46;
	@%p41 bra 	$L__BB0_31;
	setp.ge.s32 	%p42, %r1, %r54;
	mov.u16 	%rs154, %rs27;
	mov.u32 	%r232, %r4;
	@%p42 bra 	$L__BB0_24;
	mov.u32 	%r230, %r1;
	mov.u32 	%r232, %r4;
	mov.u16 	%rs154, %rs27;
$L__BB0_21:
	mul.wide.s32 	%rd47, %r230, 2;
	add.s64 	%rd48, %rd3, %rd47;
	ld.global.u16 	%rs14, [%rd48];
	mul.wide.s32 	%rd49, %r230, 4;
	add.s64 	%rd8, %rd2, %rd49;
	// begin inline asm
	{ .reg .pred __$temp3;
  setp.gt.f16  __$temp3, %rs14, %rs154;
  selp.u16 %rs114, 1, 0, __$temp3;}
	// end inline asm
	setp.eq.s16 	%p43, %rs114, 0;
	@%p43 bra 	$L__BB0_23;
	ld.global.u32 	%r232, [%rd8];
	mov.u16 	%rs154, %rs14;
$L__BB0_23:
	add.s32 	%r230, %r230, %r234;
	setp.lt.s32 	%p44, %r230, %r54;
	@%p44 bra 	$L__BB0_21;
$L__BB0_24:
	shl.b32 	%r195, %r1, 1;
	mov.u32 	%r196, smem;
	add.s32 	%r39, %r196, %r195;
	st.shared.u16 	[%r39], %rs154;
	shl.b32 	%r197, %r1, 2;
	add.s32 	%r40, %r21, %r197;
	st.shared.u32 	[%r40], %r232;
	bar.sync 	0;
	setp.lt.u32 	%p45, %r234, 2;
	@%p45 bra 	$L__BB0_29;
$L__BB0_25:
	mov.u32 	%r41, %r234;
	shr.u32 	%r234, %r41, 1;
	setp.ge.u32 	%p46, %r1, %r234;
	@%p46 bra 	$L__BB0_28;
	and.b32  	%r198, %r41, 2046;
	add.s32 	%r199, %r39, %r198;
	ld.shared.u16 	%rs17, [%r199];
	ld.shared.u16 	%rs119, [%r39];
	// begin inline asm
	{ .reg .pred __$temp3;
  setp.gt.f16  __$temp3, %rs17, %rs119;
  selp.u16 %rs117, 1, 0, __$temp3;}
	// end inline asm
	setp.eq.s16 	%p47, %rs117, 0;
	@%p47 bra 	$L__BB0_28;
	st.shared.u16 	[%r39], %rs17;
	shl.b32 	%r200, %r234, 2;
	add.s32 	%r201, %r40, %r200;
	ld.shared.u32 	%r202, [%r201];
	st.shared.u32 	[%r40], %r202;
$L__BB0_28:
	bar.sync 	0;
	setp.gt.u32 	%p48, %r41, 3;
	@%p48 bra 	$L__BB0_25;
$L__BB0_29:
	setp.ne.s32 	%p49, %r1, 0;
	@%p49 bra 	$L__BB0_31;
	ld.shared.u32 	%r203, [%r21];
	sub.s32 	%r204, %r203, %r4;
	st.global.u32 	[%rd7], %r204;
$L__BB0_31:
	setp.ne.s64 	%p50, %rd5, 0;
	@%p50 bra 	$L__BB0_33;
	// begin inline asm
	trap;
	// end inline asm
$L__BB0_33:
	setp.ne.s32 	%p51, %r31, 0;
	barrier.sync 	0;
	@%p51 bra 	$L__BB0_36;
	mov.u32 	%r207, %nctaid.y;
	mul.lo.s32 	%r208, %r5, %r207;
	mov.u32 	%r209, %nctaid.z;
	mul.lo.s32 	%r210, %r208, %r209;
	mov.u32 	%r211, %ctaid.y;
	add.s32 	%r212, %r7, %r211;
	mov.u32 	%r213, %ctaid.z;
	neg.s32 	%r214, %r213;
	setp.eq.s32 	%p52, %r212, %r214;
	sub.s32 	%r215, -2147483647, %r210;
	selp.b32 	%r206, %r215, 1, %p52;
	// begin inline asm
	atom.add.release.gpu.u32 %r205,[%rd6],%r206;
	// end inline asm
$L__BB0_35:
	// begin inline asm
	ld.acquire.gpu.u32 %r216,[%rd6];
	// end inline asm
	xor.b32  	%r217, %r216, %r205;
	setp.gt.s32 	%p53, %r217, -1;
	@%p53 bra 	$L__BB0_35;
$L__BB0_36:
	ld.param.u32 	%r219, [_Z36panel_pivot_and_prescale_coop_kernelP6__halfiiiiS0_PiiS1__param_2];
	barrier.sync 	0;
	ld.global.u32 	%r44, [%rd7];
	add.s32 	%r45, %r44, %r4;
	cvt.s64.s32 	%rd52, %r45;
	mul.wide.s32 	%rd9, %r4, %r219;
	add.s64 	%rd53, %rd9, %rd52;
	shl.b64 	%rd54, %rd53, 1;
	add.s64 	%rd55, %rd1, %rd54;
	ld.global.u16 	%rs18, [%rd55];
	// begin inline asm
	{ .reg .pred __$temp3;
  setp.eq.f16  __$temp3, %rs18, %rs27;
  selp.u16 %rs120, 1, 0, __$temp3;}
	// end inline asm
	setp.ne.s16 	%p54, %rs120, 0;
	@%p54 bra 	$L__BB0_51;
	setp.eq.s32 	%p55, %r44, 0;
	@%p55 bra 	$L__BB0_45;
	setp.ge.s32 	%p56, %r236, %r51;
	@%p56 bra 	$L__BB0_51;
$L__BB0_39:
	setp.eq.s32 	%p57, %r236, %r45;
	@%p57 bra 	$L__BB0_44;
	cvt.s64.s32 	%rd56, %r236;
	add.s64 	%rd57, %rd9, %rd56;
	shl.b64 	%rd58, %rd57, 1;
	add.s64 	%rd11, %rd1, %rd58;
	ld.global.u16 	%rs123, [%rd11];
	// begin inline asm
	{  cvt.f32.f16 %f10, %rs123;}

	// end inline asm
	// begin inline asm
	{  cvt.f32.f16 %f11, %rs18;}

	// end inline asm
	// begin inline asm
	{rcp.approx.ftz.f32 %f12, %f11;
}
	// end inline asm
	mul.f32 	%f14, %f10, %f12;
	// begin inline asm
	{  cvt.rn.f16.f32 %rs157, %f14;}

	// end inline asm
	// begin inline asm
	{abs.f16 %rs126,%rs157;
}
	// end inline asm
	mov.b16 	%rs130, 143;
	// begin inline asm
	{ .reg .pred __$temp3;
  setp.lt.f16  __$temp3, %rs126, %rs130;
  selp.u16 %rs128, 1, 0, __$temp3;}
	// end inline asm
	setp.eq.s16 	%p58, %rs128, 0;
	@%p58 bra 	$L__BB0_43;
	// begin inline asm
	{ .reg .pred __$temp3;
  setp.lt.f16  __$temp3, %rs27, %rs126;
  selp.u16 %rs131, 1, 0, __$temp3;}
	// end inline asm
	setp.eq.s16 	%p59, %rs131, 0;
	@%p59 bra 	$L__BB0_43;
	neg.f32 	%f16, %f11;
	fma.rn.f32 	%f17, %f16, %f14, %f10;
	fma.rn.f32 	%f15, %f12, %f17, %f14;
	// begin inline asm
	{  cvt.rn.f16.f32 %rs157, %f15;}

	// end inline asm
$L__BB0_43:
	st.global.u16 	[%rd11], %rs157;
$L__BB0_44:
	add.s32 	%r236, %r236, %r6;
	setp.lt.s32 	%p60, %r236, %r51;
	@%p60 bra 	$L__BB0_39;
	bra.uni 	$L__BB0_51;
$L__BB0_45:
	add.s32 	%r235, %r236, 1;
	setp.ge.s32 	%p61, %r235, %r51;
	@%p61 bra 	$L__BB0_51;
	// begin inline asm
	{  cvt.f32.f16 %f18, %rs18;}

	// end inline asm
	// begin inline asm
	{rcp.approx.ftz.f32 %f19, %f18;
}
	// end inline asm
	neg.f32 	%f2, %f18;
$L__BB0_47:
	cvt.s64.s32 	%rd59, %r235;
	add.s64 	%rd60, %rd9, %rd59;
	shl.b64 	%rd61, %rd60, 1;
	add.s64 	%rd10, %rd1, %rd61;
	ld.global.u16 	%rs136, [%rd10];
	// begin inline asm
	{  cvt.f32.f16 %f21, %rs136;}

	// end inline asm
	mul.f32 	%f22, %f21, %f19;
	// begin inline asm
	{  cvt.rn.f16.f32 %rs156, %f22;}

	// end inline asm
	// begin inline asm
	{abs.f16 %rs138,%rs156;
}
	// end inline asm
	mov.b16 	%rs142, 143;
	// begin inline asm
	{ .reg .pred __$temp3;
  setp.lt.f16  __$temp3, %rs138, %rs142;
  selp.u16 %rs140, 1, 0, __$temp3;}
	// end inline asm
	setp.eq.s16 	%p62, %rs140, 0;
	@%p62 bra 	$L__BB0_50;
	// begin inline asm
	{ .reg .pred __$temp3;
  setp.lt.f16  __$temp3, %rs27, %rs138;
  selp.u16 %rs143, 1, 0, __$temp3;}
	// end inline asm
	setp.eq.s16 	%p63, %rs143, 0;
	@%p63 bra 	$L__BB0_50;
	fma.rn.f32 	%f24, %f2, %f22, %f21;
	fma.rn.f32 	%f23, %f19, %f24, %f22;
	// begin inline asm
	{  cvt.rn.f16.f32 %rs156, %f23;}

	// end inline asm
$L__BB0_50:
	st.global.u16 	[%rd10], %rs156;
	add.s32 	%r235, %r235, %r6;
	setp.lt.s32 	%p64, %r235, %r51;
	@%p64 bra 	$L__BB0_47;
$L__BB0_51:
	ret;
$L__BB0_52:
	cvt.s64.s32 	%rd20, %r223;
	add.s64 	%rd21, %rd4, %rd20;
	shl.b64 	%rd22, %rd21, 1;
	add.s64 	%rd23, %rd1, %rd22;
	ld.global.u16 	%rs35, [%rd23];
	// begin inline asm
	{abs.f16 %rs34,%rs35;
}
	// end inline asm
	// begin inline asm
	{ .reg .pred __$temp3;
  setp.gt.f16  __$temp3, %rs34, %rs150;
  selp.u16 %rs36, 1, 0, __$temp3;}
	// end inline asm
	setp.eq.s16 	%p8, %rs36, 0;
	selp.b16 	%rs43, %rs150, %rs34, %p8;
	selp.b32 	%r67, %r226, %r223, %p8;
	add.s32 	%r68, %r223, %r6;
	cvt.s64.s32 	%rd24, %r68;
	add.s64 	%rd25, %rd4, %rd24;
	shl.b64 	%rd26, %rd25, 1;
	add.s64 	%rd27, %rd1, %rd26;
	ld.global.u16 	%rs40, [%rd27];
	// begin inline asm
	{abs.f16 %rs39,%rs40;
}
	// end inline asm
	// begin inline asm
	{ .reg .pred __$temp3;
  setp.gt.f16  __$temp3, %rs39, %rs43;
  selp.u16 %rs41, 1, 0, __$temp3;}
	// end inline asm
	setp.eq.s16 	%p9, %rs41, 0;
	selp.b16 	%rs48, %rs43, %rs39, %p9;
	selp.b32 	%r69, %r67, %r68, %p9;
	add.s32 	%r70, %r68, %r6;
	cvt.s64.s32 	%rd28, %r70;
	add.s64 	%rd29, %rd4, %rd28;
	shl.b64 	%rd30, %rd29, 1;
	add.s64 	%rd31, %rd1, %rd30;
	ld.global.u16 	%rs45, [%rd31];
	// begin inline asm
	{abs.f16 %rs44,%rs45;
}
	// end inline asm
	// begin inline asm
	{ .reg .pred __$temp3;
  setp.gt.f16  __$temp3, %rs44, %rs48;
  selp.u16 %rs46, 1, 0, __$temp3;}
	// end inline asm
	setp.eq.s16 	%p10, %rs46, 0;
	selp.b16 	%rs53, %rs48, %rs44, %p10;
	selp.b32 	%r71, %r69, %r70, %p10;
	add.s32 	%r72, %r70, %r6;
	cvt.s64.s32 	%rd32, %r72;
	add.s64 	%rd33, %rd4, %rd32;
	shl.b64 	%rd34, %rd33, 1;
	add.s64 	%rd35, %rd1, %rd34;
	ld.global.u16 	%rs50, [%rd35];
	// begin inline asm
	{abs.f16 %rs49,%rs50;
}
	// end inline asm
	// begin inline asm
	{ .reg .pred __$temp3;
  setp.gt.f16  __$temp3, %rs49, %rs53;
  selp.u16 %rs51, 1, 0, __$temp3;}
	// end inline asm
	setp.eq.s16 	%p11, %rs51, 0;
	selp.b16 	%rs150, %rs53, %rs49, %p11;
	selp.b32 	%r226, %r71, %r72, %p11;
	add.s32 	%r223, %r72, %r6;
	setp.lt.s32 	%p12, %r223, %r51;
	@%p12 bra 	$L__BB0_52;
	bra.uni 	$L__BB0_6;

}
	// .globl	_Z25panel_row_swap_kernel_vecP6__halfiiiiiPKi
.visible .entry _Z25panel_row_swap_kernel_vecP6__halfiiiiiPKi(
	.param .u64 .ptr .align 1 _Z25panel_row_swap_kernel_vecP6__halfiiiiiPKi_param_0,
	.param .u32 _Z25panel_row_swap_kernel_vecP6__halfiiiiiPKi_param_1,
	.param .u32 _Z25panel_row_swap_kernel_vecP6__halfiiiiiPKi_param_2,
	.param .u32 _Z25panel_row_swap_kernel_vecP6__halfiiiiiPKi_param_3,
	.param .u32 _Z25panel_row_swap_kernel_vecP6__halfiiiiiPKi_param_4,
	.param .u32 _Z25panel_row_swap_kernel_vecP6__halfiiiiiPKi_param_5,
	.param .u64 .ptr .align 1 _Z25panel_row_swap_kernel_vecP6__halfiiiiiPKi_param_6
)
{
	.reg .pred 	%p<5>;
	.reg .b16 	%rs<7>;
	.reg .b32 	%r<17>;
	.reg .b64 	%rd<32>;

	ld.param.u64 	%rd3, [_Z25panel_row_swap_kernel_vecP6__halfiiiiiPKi_param_0];
	ld.param.u32 	%r10, [_Z25panel_row_swap_kernel_vecP6__halfiiiiiPKi_param_1];
	ld.param.u32 	%r6, [_Z25panel_row_swap_kernel_vecP6__halfiiiiiPKi_param_2];
	ld.param.u32 	%r7, [_Z25panel_row_swap_kernel_vecP6__halfiiiiiPKi_param_3];
	ld.param.u32 	%r8, [_Z25panel_row_swap_kernel_vecP6__halfiiiiiPKi_param_4];
	ld.param.u32 	%r9, [_Z25panel_row_swap_kernel_vecP6__halfiiiiiPKi_param_5];
	ld.param.u64 	%rd2, [_Z25panel_row_swap_kernel_vecP6__halfiiiiiPKi_param_6];
	cvta.to.global.u64 	%rd1, %rd3;
	add.s32 	%r1, %r9, %r7;
	setp.ge.s32 	%p1, %r1, %r10;
	@%p1 bra 	$L__BB1_6;
	cvta.to.global.u64 	%rd4, %rd2;
	mul.wide.s32 	%rd5, %r9, 4;
	add.s64 	%rd6, %rd4, %rd5;
	ld.global.nc.u32 	%r11, [%rd6];
	add.s32 	%r2, %r11, %r1;
	setp.eq.s32 	%p2, %r11, 0;
	@%p2 bra 	$L__BB1_6;
	mov.u32 	%r12, %ctaid.x;
	mov.u32 	%r13, %ntid.x;
	mov.u32 	%r14, %tid.x;
	mad.lo.s32 	%r15, %r12, %r13, %r14;
	shl.b32 	%r16, %r15, 1;
	add.s32 	%r3, %r7, %r16;
	add.s32 	%r4, %r3, 1;
	add.s32 	%r5, %r8, %r7;
	setp.ge.s32 	%p3, %r4, %r5;
	@%p3 bra 	$L__BB1_4;
	mul.wide.s32 	%rd16, %r3, %r6;
	mul.wide.s32 	%rd17, %r4, %r6;
	cvt.s64.s32 	%rd18, %r1;
	add.s64 	%rd19, %rd16, %rd18;
	shl.b64 	%rd20, %rd19, 1;
	add.s64 	%rd21, %rd1, %rd20;
	ld.global.u16 	%rs3, [%rd21];
	add.s64 	%rd22, %rd17, %rd18;
	shl.b64 	%rd23, %rd22, 1;
	add.s64 	%rd24, %rd1, %rd23;
	ld.global.u16 	%rs4, [%rd24];
	cvt.s64.s32 	%rd25, %r2;
	add.s64 	%rd26, %rd16, %rd25;
	shl.b64 	%rd27, %rd26, 1;
	add.s64 	%rd28, %rd1, %rd27;
	ld.global.u16 	%rs5, [%rd28];
	add.s64 	%rd29, %rd17, %rd25;
	shl.b64 	%rd30, %rd29, 1;
	add.s64 	%rd31, %rd1, %rd30;
	ld.global.u16 	%rs6, [%rd31];
	st.global.u16 	[%rd21], %rs5;
	st.global.u16 	[%rd24], %rs6;
	st.global.u16 	[%rd28], %rs3;
	st.global.u16 	[%rd31], %rs4;
	bra.uni 	$L__BB1_6;
$L__BB1_4:
	setp.ge.s32 	%p4, %r3, %r5;
	@%p4 bra 	$L__BB1_6;
	mul.wide.s32 	%rd7, %r3, %r6;
	cvt.s64.s32 	%rd8, %r1;
	add.s64 	%rd9, %rd7, %rd8;
	shl.b64 	%rd10, %rd9, 1;
	add.s64 	%rd11, %rd1, %rd10;
	ld.global.u16 	%rs1, [%rd11];
	cvt.s64.s32 	%rd12, %r2;
	add.s64 	%rd13, %rd7, %rd12;
	shl.b64 	%rd14, %rd13, 1;
	add.s64 	%rd15, %rd1, %rd14;
	ld.global.u16 	%rs2, [%rd15];
	st.global.u16 	[%rd11], %rs2;
	st.global.u16 	[%rd15], %rs1;
$L__BB1_6:
	ret;

}
	// .globl	_Z28panel_update_kernel_vec_ILP2P6__halfiiiii
.visible .entry _Z28panel_update_kernel_vec_ILP2P6__halfiiiii(
	.param .u64 .ptr .align 1 _Z28panel_update_kernel_vec_ILP2P6__halfiiiii_param_0,
	.param .u32 _Z28panel_update_kernel_vec_ILP2P6__halfiiiii_param_1,
	.param .u32 _Z28panel_update_kernel_vec_ILP2P6__halfiiiii_param_2,
	.param .u32 _Z28panel_update_kernel_vec_ILP2P6__halfiiiii_param_3,
	.param .u32 _Z28panel_update_kernel_vec_ILP2P6__halfiiiii_param_4,
	.param .u32 _Z28panel_update_kernel_vec_ILP2P6__halfiiiii_param_5
)
{
	.reg .pred 	%p<7>;
	.reg .b16 	%rs<30>;
	.reg .b32 	%r<34>;
	.reg .b64 	%rd<49>;

	ld.param.u64 	%rd4, [_Z28panel_update_kernel_vec_ILP2P6__halfiiiii_param_0];
	ld.param.u32 	%r9, [_Z28panel_update_kernel_vec_ILP2P6__halfiiiii_param_1];
	ld.param.u32 	%r10, [_Z28panel_update_kernel_vec_ILP2P6__halfiiiii_param_2];
	ld.param.u32 	%r11, [_Z28panel_update_kernel_vec_ILP2P6__halfiiiii_param_3];
	ld.param.u32 	%r12, [_Z28panel_update_kernel_vec_ILP2P6__halfiiiii_param_4];
	ld.param.u32 	%r13, [_Z28panel_update_kernel_vec_ILP2P6__halfiiiii_param_5];
	cvta.to.global.u64 	%rd1, %rd4;
	add.s32 	%r1, %r13, %r11;
	add.s32 	%r2, %r12, %r11;
	setp.ge.s32 	%p1, %r1, %r9;
	@%p1 bra 	$L__BB2_10;
	add.s32 	%r3, %r1, 1;
	mov.u32 	%r14, %ctaid.x;
	add.s32 	%r4, %r3, %r14;
	setp.ge.s32 	%p2, %r4, %r2;
	@%p2 bra 	$L__BB2_10;
	mov.u32 	%r16, %ctaid.y;
	shl.b32 	%r17, %r16, 10;
	mov.u32 	%r18, %tid.x;
	shl.b32 	%r19, %r18, 1;
	add.s32 	%r20, %r19, %r17;
	add.s32 	%r5, %r20, %r3;
	add.s32 	%r6, %r5, 512;
	cvt.s64.s32 	%rd2, %r1;
	mul.wide.s32 	%rd3, %r4, %r10;
	add.s64 	%rd6, %rd3, %rd2;
	shl.b64 	%rd7, %rd6, 1;
	add.s64 	%rd5, %rd4, %rd7;
	// begin inline asm
	ld.global.nc.b16 %rs2, [%rd5];
	// end inline asm
	// begin inline asm
	{  mov.b32 %r15, {%rs2,%rs2};}

	// end inline asm
	add.s32 	%r21, %r5, 1;
	setp.ge.s32 	%p3, %r21, %r9;
	@%p3 bra 	$L__BB2_4;
	cvt.s64.s32 	%rd18, %r10;
	cvt.s64.s32 	%rd19, %r5;
	mad.lo.s64 	%rd20, %rd2, %rd18, %rd19;
	shl.b64 	%rd21, %rd20, 1;
	add.s64 	%rd16, %rd4, %rd21;
	// begin inline asm
	ld.global.nc.b16 %rs11, [%rd16];
	// end inline asm
	add.s64 	%rd17, %rd16, 2;
	// begin inline asm
	ld.global.nc.b16 %rs12, [%rd17];
	// end inline asm
	add.s64 	%rd22, %rd3, %rd19;
	shl.b64 	%rd23, %rd22, 1;
	add.s64 	%rd24, %rd1, %rd23;
	ld.global.u16 	%rs13, [%rd24];
	ld.global.u16 	%rs14, [%rd24+2];
	mov.b32 	%r26, {%rs13, %rs14};
	mov.b32 	%r23, {%rs11, %rs12};
	// begin inline asm
	{mul.f16x2 %r22,%r23,%r15;
}
	// end inline asm
	// begin inline asm
	{sub.f16x2 %r25,%r26,%r22;
}
	// end inline asm
	mov.b32 	{%rs15, %rs16}, %r25;
	st.global.u16 	[%rd24], %rs15;
	st.global.u16 	[%rd24+2], %rs16;
	bra.uni 	$L__BB2_6;
$L__BB2_4:
	setp.ge.s32 	%p4, %r5, %r9;
	@%p4 bra 	$L__BB2_6;
	cvt.s64.s32 	%rd9, %r10;
	cvt.s64.s32 	%rd10, %r5;
	mad.lo.s64 	%rd11, %rd2, %rd9, %rd10;
	shl.b64 	%rd12, %rd11, 1;
	add.s64 	%rd8, %rd4, %rd12;
	// begin inline asm
	ld.global.nc.b16 %rs4, [%rd8];
	// end inline asm
	add.s64 	%rd13, %rd3, %rd10;
	shl.b64 	%rd14, %rd13, 1;
	add.s64 	%rd15, %rd1, %rd14;
	ld.global.u16 	%rs9, [%rd15];
	// begin inline asm
	{mul.f16 %rs5,%rs4,%rs2;
}
	// end inline asm
	// begin inline asm
	{sub.f16 %rs8,%rs9,%rs5;
}
	// end inline asm
	st.global.u16 	[%rd15], %rs8;
$L__BB2_6:
	add.s32 	%r8, %r5, 513;
	setp.ge.s32 	%p5, %r8, %r9;
	@%p5 bra 	$L__BB2_8;
	cvt.s64.s32 	%rd35, %r10;
	cvt.s64.s32 	%rd36, %r6;
	mul.lo.s64 	%rd37, %rd2, %rd35;
	add.s64 	%rd38, %rd37, %rd36;
	shl.b64 	%rd39, %rd38, 1;
	add.s64 	%rd33, %rd4, %rd39;
	// begin inline asm
	ld.global.nc.b16 %rs24, [%rd33];
	// end inline asm
	cvt.s64.s32 	%rd40, %r8;
	add.s64 	%rd41, %rd37, %rd40;
	shl.b64 	%rd42, %rd41, 1;
	add.s64 	%rd34, %rd4, %rd42;
	// begin inline asm
	ld.global.nc.b16 %rs25, [%rd34];
	// end inline asm
	add.s64 	%rd43, %rd3, %rd36;
	shl.b64 	%rd44, %rd43, 1;
	add.s64 	%rd45, %rd1, %rd44;
	ld.global.u16 	%rs26, [%rd45];
	add.s64 	%rd46, %rd3, %rd40;
	shl.b64 	%rd47, %rd46, 1;
	add.s64 	%rd48, %rd1, %rd47;
	ld.global.u16 	%rs27, [%rd48];
	mov.b32 	%r32, {%rs26, %rs27};
	mov.b32 	%r29, {%rs24, %rs25};
	// begin inline asm
	{mul.f16x2 %r28,%r29,%r15;
}
	// end inline asm
	// begin inline asm
	{sub.f16x2 %r31,%r32,%r28;
}
	// end inline asm
	mov.b32 	{%rs28, %rs29}, %r31;
	st.global.u16 	[%rd45], %rs28;
	st.global.u16 	[%rd48], %rs29;
	bra.uni 	$L__BB2_10;
$L__BB2_8:
	setp.ge.s32 	%p6, %r6, %r9;
	@%p6 bra 	$L__BB2_10;
	cvt.s64.s32 	%rd26, %r10;
	cvt.s64.s32 	%rd27, %r6;
	mad.lo.s64 	%rd28, %rd2, %rd26, %rd27;
	shl.b64 	%rd29, %rd28, 1;
	add.s64 	%rd25, %rd4, %rd29;
	// begin inline asm
	ld.global.nc.b16 %rs17, [%rd25];
	// end inline asm
	add.s64 	%rd30, %rd3, %rd27;
	shl.b64 	%rd31, %rd30, 1;
	add.s64 	%rd32, %rd1, %rd31;
	ld.global.u16 	%rs22, [%rd32];
	// begin inline asm
	{mul.f16 %rs18,%rs17,%rs2;
}
	// end inline asm
	// begin inline asm
	{sub.f16 %rs21,%rs22,%rs18;
}
	// end inline asm
	st.global.u16 	[%rd32], %rs21;
$L__BB2_10:
	ret;

}
	// .globl	_Z23panel_update_kernel_vecP6__halfiiiii
.visible .entry _Z23panel_update_kernel_vecP6__halfiiiii(
	.param .u64 .ptr .align 1 _Z23panel_update_kernel_vecP6__halfiiiii_param_0,
	.param .u32 _Z23panel_update_kernel_vecP6__halfiiiii_param_1,
	.param .u32 _Z23panel_update_kernel_vecP6__halfiiiii_param_2,
	.param .u32 _Z23panel_update_kernel_vecP6__halfiiiii_param_3,
	.param .u32 _Z23panel_update_kernel_vecP6__halfiiiii_param_4,
	.param .u32 _Z23panel_update_kernel_vecP6__halfiiiii_param_5
)
{
	.reg .pred 	%p<5>;
	.reg .b16 	%rs<17>;
	.reg .b32 	%r<25>;
	.reg .b64 	%rd<30>;

	ld.param.u64 	%rd2, [_Z23panel_update_kernel_vecP6__halfiiiii_param_0];
	ld.param.u32 	%r6, [_Z23panel_update_kernel_vecP6__halfiiiii_param_1];
	ld.param.u32 	%r7, [_Z23panel_update_kernel_vecP6__halfiiiii_param_2];
	ld.param.u32 	%r8, [_Z23panel_update_kernel_vecP6__halfiiiii_param_3];
	ld.param.u32 	%r9, [_Z23panel_update_kernel_vecP6__halfiiiii_param_4];
	ld.param.u32 	%r10, [_Z23panel_update_kernel_vecP6__halfiiiii_param_5];
	cvta.to.global.u64 	%rd1, %rd2;
	add.s32 	%r1, %r10, %r8;
	add.s32 	%r2, %r9, %r8;
	setp.ge.s32 	%p1, %r1, %r6;
	@%p1 bra 	$L__BB3_6;
	add.s32 	%r3, %r1, 1;
	mov.u32 	%r11, %ctaid.x;
	add.s32 	%r4, %r3, %r11;
	setp.ge.s32 	%p2, %r4, %r2;
	@%p2 bra 	$L__BB3_6;
	mov.u32 	%r12, %ctaid.y;
	shl.b32 	%r13, %r12, 9;
	mov.u32 	%r14, %tid.x;
	shl.b32 	%r15, %r14, 1;
	add.s32 	%r16, %r15, %r13;
	add.s32 	%r5, %r16, %r3;
	add.s32 	%r17, %r5, 1;
	setp.lt.s32 	%p3, %r17, %r6;
	@%p3 bra 	$L__BB3_5;
	setp.ge.s32 	%p4, %r5, %r6;
	@%p4 bra 	$L__BB3_6;
	cvt.s64.s32 	%rd5, %r1;
	mul.wide.s32 	%rd6, %r4, %r7;
	add.s64 	%rd7, %rd6, %rd5;
	shl.b64 	%rd8, %rd7, 1;
	add.s64 	%rd3, %rd2, %rd8;
	// begin inline asm
	ld.global.nc.b16 %rs1, [%rd3];
	// end inline asm
	cvt.s64.s32 	%rd9, %r5;
	mul.wide.s32 	%rd10, %r1, %r7;
	add.s64 	%rd11, %rd10, %rd9;
	shl.b64 	%rd12, %rd11, 1;
	add.s64 	%rd4, %rd2, %rd12;
	// begin inline asm
	ld.global.nc.b16 %rs2, [%rd4];
	// end inline asm
	add.s64 	%rd13, %rd6, %rd9;
	shl.b64 	%rd14, %rd13, 1;
	add.s64 	%rd15, %rd1, %rd14;
	ld.global.u16 	%rs7, [%rd15];
	// begin inline asm
	{mul.f16 %rs3,%rs2,%rs1;
}
	// end inline asm
	// begin inline asm
	{sub.f16 %rs6,%rs7,%rs3;
}
	// end inline asm
	st.global.u16 	[%rd15], %rs6;
	bra.uni 	$L__BB3_6;
$L__BB3_5:
	cvt.s64.s32 	%rd19, %r1;
	mul.wide.s32 	%rd20, %r4, %r7;
	add.s64 	%rd21, %rd20, %rd19;
	shl.b64 	%rd22, %rd21, 1;
	add.s64 	%rd16, %rd2, %rd22;
	// begin inline asm
	ld.global.nc.b16 %rs9, [%rd16];
	// end inline asm
	// begin inline asm
	{  mov.b32 %r18, {%rs9,%rs9};}

	// end inline asm
	cvt.s64.s32 	%rd23, %r5;
	mul.wide.s32 	%rd24, %r1, %r7;
	add.s64 	%rd25, %rd24, %rd23;
	shl.b64 	%rd26, %rd25, 1;
	add.s64 	%rd17, %rd2, %rd26;
	// begin inline asm
	ld.global.nc.b16 %rs11, [%rd17];
	// end inline asm
	add.s64 	%rd18, %rd17, 2;
	// begin inline asm
	ld.global.nc.b16 %rs12, [%rd18];
	// end inline asm
	add.s64 	%rd27, %rd20, %rd23;
	shl.b64 	%rd28, %rd27, 1;
	add.s64 	%rd29, %rd1, %rd28;
	ld.global.u16 	%rs13, [%rd29];
	ld.global.u16 	%rs14, [%rd29+2];
	mov.b32 	%r23, {%rs13, %rs14};
	mov.b32 	%r20, {%rs11, %rs12};
	// begin inline asm
	{mul.f16x2 %r19,%r20,%r18;
}
	// end inline asm
	// begin inline asm
	{sub.f16x2 %r22,%r23,%r19;
}
	// end inline asm
	mov.b32 	{%rs15, %rs16}, %r22;
	st.global.u16 	[%rd29], %rs15;
	st.global.u16 	[%rd29+2], %rs16;
$L__BB3_6:
	ret;

}


// ===== COMPILED SASS (sm_100) =====

	.target	sm_100

	.elftype	@"ET_EXEC"


//--------------------- .note.nv.tkinfo           --------------------------
	.section	.note.nv.tkinfo,"",@"SHT_NOTE"
	.sectionflags	@"SHF_NOTE_NV_TKINFO"
	.tkinfo
        /*0018*/ 	.word	0x00000002
        /*0030*/ 	.string	""
        /*0030*/ 	.string	"ptxas"
        /*0030*/ 	.string	"Cuda compilation tools, release 13.0, V13.0.88"
        /*0030*/ 	.string	"Build cuda_13.0.r13.0/compiler.36424714_0"
        /*0030*/ 	.string	"-arch sm_100 -m 64 "



//--------------------- .note.nv.cuinfo           --------------------------
	.section	.note.nv.cuinfo,"",@"SHT_NOTE"
	.sectionflags	@"SHF_NOTE_NV_CUINFO"
        /*0018*/ 	.short	0x0002
        /*001a*/ 	.short	0x0064
        /*001c*/ 	.short	0x0082
	.zero		2


//--------------------- .nv.info                  --------------------------
	.section	.nv.info,"",@"SHT_CUDA_INFO"
	.align	4


	//----- nvinfo : EIATTR_REGCOUNT
	.align		4
        /*0000*/ 	.byte	0x04, 0x2f
        /*0002*/ 	.short	(.L_1 - .L_0)
	.align		4
.L_0:
        /*0004*/ 	.word	index@(_Z36panel_pivot_and_prescale_coop_kernelP6__halfiiiiS0_PiiS1_)
        /*0008*/ 	.word	0x0000001c


	//----- nvinfo : EIATTR_FRAME_SIZE
	.align		4
.L_1:
        /*000c*/ 	.byte	0x04, 0x11
        /*000e*/ 	.short	(.L_3 - .L_2)
	.align		4
.L_2:
        /*0010*/ 	.word	index@(_Z36panel_pivot_and_prescale_coop_kernelP6__halfiiiiS0_PiiS1_)
        /*0014*/ 	.word	0x00000000


	//----- nvinfo : EIATTR_REGCOUNT
	.align		4
.L_3:
        /*0018*/ 	.byte	0x04, 0x2f
        /*001a*/ 	.short	(.L_5 - .L_4)
	.align		4
.L_4:
        /*001c*/ 	.word	index@(_Z25panel_row_swap_kernel_vecP6__halfiiiiiPKi)
        /*0020*/ 	.word	0x00000014


	//----- nvinfo : EIATTR_FRAME_SIZE
	.align		4
.L_5:
        /*0024*/ 	.byte	0x04, 0x11
        /*0026*/ 	.short	(.L_7 - .L_6)
	.align		4
.L_6:
        /*0028*/ 	.word	index@(_Z25panel_row_swap_kernel_vecP6__halfiiiiiPKi)
        /*002c*/ 	.word	0x00000000


	//----- nvinfo : EIATTR_REGCOUNT
	.align		4
.L_7:
        /*0030*/ 	.byte	0x04, 0x2f
        /*0032*/ 	.short	(.L_9 - .L_8)
	.align		4
.L_8:
        /*0034*/ 	.word	index@(_Z28panel_update_kernel_vec_ILP2P6__halfiiiii)
        /*0038*/ 	.word	0x00000016


	//----- nvinfo : EIATTR_FRAME_SIZE
	.align		4
.L_9:
        /*003c*/ 	.byte	0x04, 0x11
        /*003e*/ 	.short	(.L_11 - .L_10)
	.align		4
.L_10:
        /*0040*/ 	.word	index@(_Z28panel_update_kernel_vec_ILP2P6__halfiiiii)
        /*0044*/ 	.word	0x00000000


	//----- nvinfo : EIATTR_REGCOUNT
	.align		4
.L_11:
        /*0048*/ 	.byte	0x04, 0x2f
        /*004a*/ 	.short	(.L_13 - .L_12)
	.align		4
.L_12:
        /*004c*/ 	.word	index@(_Z23panel_update_kernel_vecP6__halfiiiii)
        /*0050*/ 	.word	0x00000012


	//----- nvinfo : EIATTR_FRAME_SIZE
	.align		4
.L_13:
        /*0054*/ 	.byte	0x04, 0x11
        /*0056*/ 	.short	(.L_15 - .L_14)
	.align		4
.L_14:
        /*0058*/ 	.word	index@(_Z23panel_update_kernel_vecP6__halfiiiii)
        /*005c*/ 	.word	0x00000000


	//----- nvinfo : EIATTR_MIN_STACK_SIZE
	.align		4
.L_15:
        /*0060*/ 	.byte	0x04, 0x12
        /*0062*/ 	.short	(.L_17 - .L_16)
	.align		4
.L_16:
        /*0064*/ 	.word	index@(_Z23panel_update_kernel_vecP6__halfiiiii)
        /*0068*/ 	.word	0x00000000


	//----- nvinfo : EIATTR_MIN_STACK_SIZE
	.align		4
.L_17:
        /*006c*/ 	.byte	0x04, 0x12
        /*006e*/ 	.short	(.L_19 - .L_18)
	.align		4
.L_18:
        /*0070*/ 	.word	index@(_Z28panel_update_kernel_vec_ILP2P6__halfiiiii)
        /*0074*/ 	.word	0x00000000


	//----- nvinfo : EIATTR_MIN_STACK_SIZE
	.align		4
.L_19:
        /*0078*/ 	.byte	0x04, 0x12
        /*007a*/ 	.short	(.L_21 - .L_20)
	.align		4
.L_20:
        /*007c*/ 	.word	index@(_Z25panel_row_swap_kernel_vecP6__halfiiiiiPKi)
        /*0080*/ 	.word	0x00000000


	//----- nvinfo : EIATTR_MIN_STACK_SIZE
	.align		4
.L_21:
        /*0084*/ 	.byte	0x04, 0x12
        /*0086*/ 	.short	(.L_23 - .L_22)
	.align		4
.L_22:
        /*0088*/ 	.word	index@(_Z36panel_pivot_and_prescale_coop_kernelP6__halfiiiiS0_PiiS1_)
        /*008c*/ 	.word	0x00000000
.L_23:


//--------------------- .nv.compat                --------------------------
	.section	.nv.compat,"",@"SHT_CUDA_COMPAT_INFO"
	.align	4
        /*0000*/ 	.byte	0x02, 0x09, 0x00, 0x00, 0x02, 0x02, 0x01, 0x00, 0x02, 0x05, 0x05, 0x00, 0x03, 0x07, 0x01, 0x01
        /*0010*/ 	.byte	0x02, 0x03, 0x00, 0x00, 0x02, 0x06, 0x01, 0x00, 0x04, 0x0b, 0x08, 0x00, 0x09, 0x00, 0x00, 0x00
        /*0020*/ 	.byte	0x00, 0x00, 0x00, 0x00


//--------------------- .nv.info._Z23panel_update_kernel_vecP6__halfiiiii --------------------------
	.section	.nv.info._Z23panel_update_kernel_vecP6__halfiiiii,"",@"SHT_CUDA_INFO"
	.sectionflags	@""
	.align	4


	//----- nvinfo : EIATTR_CUDA_API_VERSION
	.align		4
        /*0000*/ 	.byte	0x04, 0x37
        /*0002*/ 	.short	(.L_25 - .L_24)
.L_24:
        /*0004*/ 	.word	0x00000082


	//----- nvinfo : EIATTR_KPARAM_INFO
	.align		4
.L_25:
        /*0008*/ 	.byte	0x04, 0x17
        /*000a*/ 	.short	(.L_27 - .L_26)
.L_26:
        /*000c*/ 	.word	0x00000000
        /*0010*/ 	.short	0x0005
        /*0012*/ 	.short	0x0018
        /*0014*/ 	.byte	0x00, 0xf0, 0x11, 0x00


	//----- nvinfo : EIATTR_KPARAM_INFO
	.align		4
.L_27:
        /*0018*/ 	.byte	0x04, 0x17
        /*001a*/ 	.short	(.L_29 - .L_28)
.L_28:
        /*001c*/ 	.word	0x00000000
        /*0020*/ 	.short	0x0004
        /*0022*/ 	.short	0x0014
        /*0024*/ 	.byte	0x00, 0xf0, 0x11, 0x00


	//----- nvinfo : EIATTR_KPARAM_INFO
	.align		4
.L_29:
        /*0028*/ 	.byte	0x04, 0x17
        /*002a*/ 	.short	(.L_31 - .L_30)
.L_30:
        /*002c*/ 	.word	0x00000000
        /*0030*/ 	.short	0x0003
        /*0032*/ 	.short	0x0010
        /*0034*/ 	.byte	0x00, 0xf0, 0x11, 0x00


	//----- nvinfo : EIATTR_KPARAM_INFO
	.align		4
.L_31:
        /*0038*/ 	.byte	0x04, 0x17
        /*003a*/ 	.short	(.L_33 - .L_32)
.L_32:
        /*003c*/ 	.word	0x00000000
        /*0040*/ 	.short	0x0002
        /*0042*/ 	.short	0x000c
        /*0044*/ 	.byte	0x00, 0xf0, 0x11, 0x00


	//----- nvinfo : EIATTR_KPARAM_INFO
	.align		4
.L_33:
        /*0048*/ 	.byte	0x04, 0x17
        /*004a*/ 	.short	(.L_35 - .L_34)
.L_34:
        /*004c*/ 	.word	0x00000000
        /*0050*/ 	.short	0x0001
        /*0052*/ 	.short	0x0008
        /*0054*/ 	.byte	0x00, 0xf0, 0x11, 0x00


	//----- nvinfo : EIATTR_KPARAM_INFO
	.align		4
.L_35:
        /*0058*/ 	.byte	0x04, 0x17
        /*005a*/ 	.short	(.L_37 - .L_36)
.L_36:
        /*005c*/ 	.word	0x00000000
        /*0060*/ 	.short	0x0000
        /*0062*/ 	.short	0x0000
        /*0064*/ 	.byte	0x00, 0xf5, 0x21, 0x00


	//----- nvinfo : EIATTR_SPARSE_MMA_MASK
	.align		4
.L_37:
        /*0068*/ 	.byte	0x03, 0x50
        /*006a*/ 	.short	0x0000


	//----- nvinfo : EIATTR_MAXREG_COUNT
	.align		4
        /*006c*/ 	.byte	0x03, 0x1b
        /*006e*/ 	.short	0x00ff


	//----- nvinfo : EIATTR_MERCURY_ISA_VERSION
	.align		4
        /*0070*/ 	.byte	0x03, 0x5f
        /*0072*/ 	.short	0x0101


	//----- nvinfo : EIATTR_VRC_CTA_INIT_COUNT
	.align		4
        /*0074*/ 	.byte	0x02, 0x4a
	.zero		1
	.zero		1


	//----- nvinfo : EIATTR_EXIT_INSTR_OFFSETS
	.align		4
        /*0078*/ 	.byte	0x04, 0x1c
        /*007a*/ 	.short	(.L_39 - .L_38)


	//   ....[0]....
.L_38:
        /*007c*/ 	.word	0x00000070


	//   ....[1]....
        /*0080*/ 	.word	0x000000c0


	//   ....[2]....
        /*0084*/ 	.word	0x00000160


	//   ....[3]....
        /*0088*/ 	.word	0x00000290


	//   ....[4]....
        /*008c*/ 	.word	0x00000430


	//----- nvinfo : EIATTR_CRS_STACK_SIZE
	.align		4
.L_39:
        /*0090*/ 	.byte	0x04, 0x1e
        /*0092*/ 	.short	(.L_41 - .L_40)
.L_40:
        /*0094*/ 	.word	0x00000000


	//----- nvinfo : EIATTR_CBANK_PARAM_SIZE
	.align		4
.L_41:
        /*0098*/ 	.byte	0x03, 0x19
        /*009a*/ 	.short	0x001c


	//----- nvinfo : EIATTR_PARAM_CBANK
	.align		4
        /*009c*/ 	.byte	0x04, 0x0a
        /*009e*/ 	.short	(.L_43 - .L_42)
	.align		4
.L_42:
        /*00a0*/ 	.word	index@(.nv.constant0._Z23panel_update_kernel_vecP6__halfiiiii)
        /*00a4*/ 	.short	0x0380
        /*00a6*/ 	.short	0x001c


	//----- nvinfo : EIATTR_SW_WAR
	.align		4
.L_43:
        /*00a8*/ 	.byte	0x04, 0x36
        /*00aa*/ 	.short	(.L_45 - .L_44)
.L_44:
        /*00ac*/ 	.word	0x00000008
.L_45:


//--------------------- .nv.info._Z28panel_update_kernel_vec_ILP2P6__halfiiiii --------------------------
	.section	.nv.info._Z28panel_update_kernel_vec_ILP2P6__halfiiiii,"",@"SHT_CUDA_INFO"
	.sectionflags	@""
	.align	4


	//----- nvinfo : EIATTR_CUDA_API_VERSION
	.align		4
        /*0000*/ 	.byte	0x04, 0x37
        /*0002*/ 	.short	(.L_47 - .L_46)
.L_46:
        /*0004*/ 	.word	0x00000082


	//----- nvinfo : EIATTR_KPARAM_INFO
	.align		4
.L_47:
        /*0008*/ 	.byte	0x04, 0x17
        /*000a*/ 	.short	(.L_49 - .L_48)
.L_48:
        /*000c*/ 	.word	0x00000000
        /*0010*/ 	.short	0x0005
        /*0012*/ 	.short	0x0018
        /*0014*/ 	.byte	0x00, 0xf0, 0x11, 0x00


	//----- nvinfo : EIATTR_KPARAM_INFO
	.align		4
.L_49:
        /*0018*/ 	.byte	0x04, 0x17
        /*001a*/ 	.short	(.L_51 - .L_50)
.L_50:
        /*001c*/ 	.word	0x00000000
        /*0020*/ 	.short	0x0004
        /*0022*/ 	.short	0x0014
        /*0024*/ 	.byte	0x00, 0xf0, 0x11, 0x00


	//----- nvinfo : EIATTR_KPARAM_INFO
	.align		4
.L_51:
        /*0028*/ 	.byte	0x04, 0x17
        /*002a*/ 	.short	(.L_53 - .L_52)
.L_52:
        /*002c*/ 	.word	0x00000000
        /*0030*/ 	.short	0x0003
        /*0032*/ 	.short	0x0010
        /*0034*/ 	.byte	0x00, 0xf0, 0x11, 0x00


	//----- nvinfo : EIATTR_KPARAM_INFO
	.align		4
.L_53:
        /*0038*/ 	.byte	0x04, 0x17
        /*003a*/ 	.short	(.L_55 - .L_54)
.L_54:
        /*003c*/ 	.word	0x00000000
        /*0040*/ 	.short	0x0002
        /*0042*/ 	.short	0x000c
        /*0044*/ 	.byte	0x00, 0xf0, 0x11, 0x00


	//----- nvinfo : EIATTR_KPARAM_INFO
	.align		4
.L_55:
        /*0048*/ 	.byte	0x04, 0x17
        /*004a*/ 	.short	(.L_57 - .L_56)
.L_56:
        /*004c*/ 	.word	0x00000000
        /*0050*/ 	.short	0x0001
        /*0052*/ 	.short	0x0008
        /*0054*/ 	.byte	0x00, 0xf0, 0x11, 0x00


	//----- nvinfo : EIATTR_KPARAM_INFO
	.align		4
.L_57:
        /*0058*/ 	.byte	0x04, 0x17
        /*005a*/ 	.short	(.L_59 - .L_58)
.L_58:
        /*005c*/ 	.word	0x00000000
        /*0060*/ 	.short	0x0000
        /*0062*/ 	.short	0x0000
        /*0064*/ 	.byte	0x00, 0xf5, 0x21, 0x00


	//----- nvinfo : EIATTR_SPARSE_MMA_MASK
	.align		4
.L_59:
        /*0068*/ 	.byte	0x03, 0x50
        /*006a*/ 	.short	0x0000


	//----- nvinfo : EIATTR_MAXREG_COUNT
	.align		4
        /*006c*/ 	.byte	0x03, 0x1b
        /*006e*/ 	.short	0x00ff


	//----- nvinfo : EIATTR_MERCURY_ISA_VERSION
	.align		4
        /*0070*/ 	.byte	0x03, 0x5f
        /*0072*/ 	.short	0x0101


	//----- nvinfo : EIATTR_VRC_CTA_INIT_COUNT
	.align		4
        /*0074*/ 	.byte	0x02, 0x4a
	.zero		1
	.zero		1


	//----- nvinfo : EIATTR_EXIT_INSTR_OFFSETS
	.align		4
        /*0078*/ 	.byte	0x04, 0x1c
        /*007a*/ 	.short	(.L_61 - .L_60)


	//   ....[0]....
.L_60:
        /*007c*/ 	.word	0x00000060


	//   ....[1]....
        /*0080*/ 	.word	0x000000c0


	//   ....[2]....
        /*0084*/ 	.word	0x000006b0


	//   ....[3]....
        /*0088*/ 	.word	0x000006d0


	//   ....[4]....
        /*008c*/ 	.word	0x000007d0


	//----- nvinfo : EIATTR_CRS_STACK_SIZE
	.align		4
.L_61:
        /*0090*/ 	.byte	0x04, 0x1e
        /*0092*/ 	.short	(.L_63 - .L_62)
.L_62:
        /*0094*/ 	.word	0x00000000


	//----- nvinfo : EIATTR_CBANK_PARAM_SIZE
	.align		4
.L_63:
        /*0098*/ 	.byte	0x03, 0x19
        /*009a*/ 	.short	0x001c


	//----- nvinfo : EIATTR_PARAM_CBANK
	.align		4
        /*009c*/ 	.byte	0x04, 0x0a
        /*009e*/ 	.short	(.L_65 - .L_64)
	.align		4
.L_64:
        /*00a0*/ 	.word	index@(.nv.constant0._Z28panel_update_kernel_vec_ILP2P6__halfiiiii)
        /*00a4*/ 	.short	0x0380
        /*00a6*/ 	.short	0x001c


	//----- nvinfo : EIATTR_SW_WAR
	.align		4
.L_65:
        /*00a8*/ 	.byte	0x04, 0x36
        /*00aa*/ 	.short	(.L_67 - .L_66)
.L_66:
        /*00ac*/ 	.word	0x00000008
.L_67:


//--------------------- .nv.info._Z25panel_row_swap_kernel_vecP6__halfiiiiiPKi --------------------------
	.section	.nv.info._Z25panel_row_swap_kernel_vecP6__halfiiiiiPKi,"",@"SHT_CUDA_INFO"
	.sectionflags	@""
	.align	4


	//----- nvinfo : EIATTR_CUDA_API_VERSION
	.align		4
        /*0000*/ 	.byte	0x04, 0x37
        /*0002*/ 	.short	(.L_69 - .L_68)
.L_68:
        /*0004*/ 	.word	0x00000082


	//----- nvinfo : EIATTR_KPARAM_INFO
	.align		4
.L_69:
        /*0008*/ 	.byte	0x04, 0x17
        /*000a*/ 	.short	(.L_71 - .L_70)
.L_70:
        /*000c*/ 	.word	0x00000000
        /*0010*/ 	.short	0x0006
        /*0012*/ 	.short	0x0020
        /*0014*/ 	.byte	0x00, 0xf5, 0x21, 0x00


	//----- nvinfo : EIATTR_KPARAM_INFO
	.align		4
.L_71:
        /*0018*/ 	.byte	0x04, 0x17
        /*001a*/ 	.short	(.L_73 - .L_72)
.L_72:
        /*001c*/ 	.word	0x00000000
        /*0020*/ 	.short	0x0005
        /*0022*/ 	.short	0x0018
        /*0024*/ 	.byte	0x00, 0xf0, 0x11, 0x00


	//----- nvinfo : EIATTR_KPARAM_INFO
	.align		4
.L_73:
        /*0028*/ 	.byte	0x04, 0x17
        /*002a*/ 	.short	(.L_75 - .L_74)
.L_74:
        /*002c*/ 	.word	0x00000000
        /*0030*/ 	.short	0x0004
        /*0032*/ 	.short	0x0014
        /*0034*/ 	.byte	0x00, 0xf0, 0x11, 0x00


	//----- nvinfo : EIATTR_KPARAM_INFO
	.align		4
.L_75:
        /*0038*/ 	.byte	0x04, 0x17
        /*003a*/ 	.short	(.L_77 - .L_76)
.L_76:
        /*003c*/ 	.word	0x00000000
        /*0040*/ 	.short	0x0003
        /*0042*/ 	.short	0x0010
        /*0044*/ 	.byte	0x00, 0xf0, 0x11, 0x00


	//----- nvinfo : EIATTR_KPARAM_INFO
	.align		4
.L_77:
        /*0048*/ 	.byte	0x04, 0x17
        /*004a*/ 	.short	(.L_79 - .L_78)
.L_78:
        /*004c*/ 	.word	0x00000000
        /*0050*/ 	.short	0x0002
        /*0052*/ 	.short	0x000c
        /*0054*/ 	.byte	0x00, 0xf0, 0x11, 0x00


	//----- nvinfo : EIATTR_KPARAM_INFO
	.align		4
.L_79:
        /*0058*/ 	.byte	0x04, 0x17
        /*005a*/ 	.short	(.L_81 - .L_80)
.L_80:
        /*005c*/ 	.word	0x00000000
        /*0060*/ 	.short	0x0001
        /*0062*/ 	.short	0x0008
        /*0064*/ 	.byte	0x00, 0xf0, 0x11, 0x00


	//----- nvinfo : EIATTR_KPARAM_INFO
	.align		4
.L_81:
        /*0068*/ 	.byte	0x04, 0x17
        /*006a*/ 	.short	(.L_83 - .L_82)
.L_82:
        /*006c*/ 	.word	0x00000000
        /*0070*/ 	.short	0x0000
        /*0072*/ 	.short	0x0000
        /*0074*/ 	.byte	0x00, 0xf5, 0x21, 0x00


	//----- nvinfo : EIATTR_SPARSE_MMA_MASK
	.align		4
.L_83:
        /*0078*/ 	.byte	0x03, 0x50
        /*007a*/ 	.short	0x0000


	//----- nvinfo : EIATTR_MAXREG_COUNT
	.align		4
        /*007c*/ 	.byte	0x03, 0x1b
        /*007e*/ 	.short	0x00ff


	//----- nvinfo : EIATTR_MERCURY_ISA_VERSION
	.align		4
        /*0080*/ 	.byte	0x03, 0x5f
        /*0082*/ 	.short	0x0101


	//----- nvinfo : EIATTR_VRC_CTA_INIT_COUNT
	.align		4
        /*0084*/ 	.byte	0x02, 0x4a
	.zero		1
	.zero		1


	//----- nvinfo : EIATTR_EXIT_INSTR_OFFSETS
	.align		4
        /*0088*/ 	.byte	0x04, 0x1c
        /*008a*/ 	.short	(.L_85 - .L_84)


	//   ....[0]....
.L_84:
        /*008c*/ 	.word	0x00000060


	//   ....[1]....
        /*0090*/ 	.word	0x000000c0


	//   ....[2]....
        /*0094*/ 	.word	0x00000300


	//   ....[3]....
        /*0098*/ 	.word	0x00000320


	//   ....[4]....
        /*009c*/ 	.word	0x00000410


	//----- nvinfo : EIATTR_CRS_STACK_SIZE
	.align		4
.L_85:
        /*00a0*/ 	.byte	0x04, 0x1e
        /*00a2*/ 	.short	(.L_87 - .L_86)
.L_86:
        /*00a4*/ 	.word	0x00000000


	//----- nvinfo : EIATTR_CBANK_PARAM_SIZE
	.align		4
.L_87:
        /*00a8*/ 	.byte	0x03, 0x19
        /*00aa*/ 	.short	0x0028


	//----- nvinfo : EIATTR_PARAM_CBANK
	.align		4
        /*00ac*/ 	.byte	0x04, 0x0a
        /*00ae*/ 	.short	(.L_89 - .L_88)
	.align		4
.L_88:
        /*00b0*/ 	.word	index@(.nv.constant0._Z25panel_row_swap_kernel_vecP6__halfiiiiiPKi)
        /*00b4*/ 	.short	0x0380
        /*00b6*/ 	.short	0x0028


	//----- nvinfo : EIATTR_SW_WAR
	.align		4
.L_89:
        /*00b8*/ 	.byte	0x04, 0x36
        /*00ba*/ 	.short	(.L_91 - .L_90)
.L_90:
        /*00bc*/ 	.word	0x00000008
.L_91:


//--------------------- .nv.info._Z36panel_pivot_and_prescale_coop_kernelP6__halfiiiiS0_PiiS1_ --------------------------
	.section	.nv.info._Z36panel_pivot_and_prescale_coop_kernelP6__halfiiiiS0_PiiS1_,"",@"SHT_CUDA_INFO"
	.sectionflags	@""
	.align	4


	//----- nvinfo : EIATTR_CUDA_API_VERSION
	.align		4
        /*0000*/ 	.byte	0x04, 0x37
        /*0002*/ 	.short	(.L_93 - .L_92)
.L_92:
        /*0004*/ 	.word	0x00000082


	//----- nvinfo : EIATTR_KPARAM_INFO
	.align		4
.L_93:
        /*0008*/ 	.byte	0x04, 0x17
        /*000a*/ 	.short	(.L_95 - .L_94)
.L_94:
        /*000c*/ 	.word	0x00000000
        /*0010*/ 	.short	0x0008
        /*0012*/ 	.short	0x0030
        /*0014*/ 	.byte	0x00, 0xf5, 0x21, 0x00


	//----- nvinfo : EIATTR_KPARAM_INFO
	.align		4
.L_95:
        /*0018*/ 	.byte	0x04, 0x17
        /*001a*/ 	.short	(.L_97 - .L_96)
.L_96:
        /*001c*/ 	.word	0x00000000
        /*0020*/ 	.short	0x0007
        /*0022*/ 	.short	0x0028
        /*0024*/ 	.byte	0x00, 0xf0, 0x11, 0x00


	//----- nvinfo : EIATTR_KPARAM_INFO
	.align		4
.L_97:
        /*0028*/ 	.byte	0x04, 0x17
        /*002a*/ 	.short	(.L_99 - .L_98)
.L_98:
        /*002c*/ 	.word	0x00000000
        /*0030*/ 	.short	0x0006
        /*0032*/ 	.short	0x0020
        /*0034*/ 	.byte	0x00, 0xf5, 0x21, 0x00


	//----- nvinfo : EIATTR_KPARAM_INFO
	.align		4
.L_99:
        /*0038*/ 	.byte	0x04, 0x17
        /*003a*/ 	.short	(.L_101 - .L_100)
.L_100:
        /*003c*/ 	.word	0x00000000
        /*0040*/ 	.short	0x0005
        /*0042*/ 	.short	0x0018
        /*0044*/ 	.byte	0x00, 0xf5, 0x21, 0x00


	//----- nvinfo : EIATTR_KPARAM_INFO
	.align		4
.L_101:
        /*0048*/ 	.byte	0x04, 0x17
        /*004a*/ 	.short	(.L_103 - .L_102)
.L_102:
        /*004c*/ 	.word	0x00000000
        /*0050*/ 	.short	0x0004
        /*0052*/ 	.short	0x0014
        /*0054*/ 	.byte	0x00, 0xf0, 0x11, 0x00


	//----- nvinfo : EIATTR_KPARAM_INFO
	.align		4
.L_103:
        /*0058*/ 	.byte	0x04, 0x17
        /*005a*/ 	.short	(.L_105 - .L_104)
.L_104:
        /*005c*/ 	.word	0x00000000
        /*0060*/ 	.short	0x0003
        /*0062*/ 	.short	0x0010
        /*0064*/ 	.byte	0x00, 0xf0, 0x11, 0x00


	//----- nvinfo : EIATTR_KPARAM_INFO
	.align		4
.L_105:
        /*0068*/ 	.byte	0x04, 0x17
        /*006a*/ 	.short	(.L_107 - .L_106)
.L_106:
        /*006c*/ 	.word	0x00000000
        /*0070*/ 	.short	0x0002
        /*0072*/ 	.short	0x000c
        /*0074*/ 	.byte	0x00, 0xf0, 0x11, 0x00


	//----- nvinfo : EIATTR_KPARAM_INFO
	.align		4
.L_107:
        /*0078*/ 	.byte	0x04, 0x17
        /*007a*/ 	.short	(.L_109 - .L_108)
.L_108:
        /*007c*/ 	.word	0x00000000
        /*0080*/ 	.short	0x0001
        /*0082*/ 	.short	0x0008
        /*0084*/ 	.byte	0x00, 0xf0, 0x11, 0x00


	//----- nvinfo : EIATTR_KPARAM_INFO
	.align		4
.L_109:
        /*0088*/ 	.byte	0x04, 0x17
        /*008a*/ 	.short	(.L_111 - .L_110)
.L_110:
        /*008c*/ 	.word	0x00000000
        /*0090*/ 	.short	0x0000
        /*0092*/ 	.short	0x0000
        /*0094*/ 	.byte	0x00, 0xf5, 0x21, 0x00


	//----- nvinfo : EIATTR_SPARSE_MMA_MASK
	.align		4
.L_111:
        /*0098*/ 	.byte	0x03, 0x50
        /*009a*/ 	.short	0x0000


	//----- nvinfo : EIATTR_MAXREG_COUNT
	.align		4
        /*009c*/ 	.byte	0x03, 0x1b
        /*009e*/ 	.short	0x00ff


	//----- nvinfo : EIATTR_NUM_BARRIERS
	.align		4
        /*00a0*/ 	.byte	0x02, 0x4c
        /*00a2*/ 	.byte	0x01
	.zero		1


	//----- nvinfo : EIATTR_MERCURY_ISA_VERSION
	.align		4
        /*00a4*/ 	.byte	0x03, 0x5f
        /*00a6*/ 	.short	0x0101


	//----- nvinfo : EIATTR_INT_WARP_WIDE_INSTR_OFFSETS
	.align		4
        /*00a8*/ 	.byte	0x04, 0x31
        /*00aa*/ 	.short	(.L_113 - .L_112)


	//   ....[0]....
.L_112:
        /*00ac*/ 	.word	0x00000f50


	//   ....[1]....
        /*00b0*/ 	.word	0x00001090


	//   ....[2]....
        /*00b4*/ 	.word	0x00001620


	//   ....[3]....
        /*00b8*/ 	.word	0x00001760


	//----- nvinfo : EIATTR_COOP_GROUP_MASK_REGIDS
	.align		4
.L_113:
        /*00bc*/ 	.byte	0x04, 0x29
        /*00be*/ 	.short	(.L_115 - .L_114)


	//   ....[0]....
.L_114:
        /*00c0*/ 	.word	0xffffffff


	//   ....[1]....
        /*00c4*/ 	.word	0xffffffff


	//   ....[2]....
        /*00c8*/ 	.word	0xffffffff


	//   ....[3]....
        /*00cc*/ 	.word	0xffffffff


	//   ....[4]....
        /*00d0*/ 	.word	0xffffffff


	//   ....[5]....
        /*00d4*/ 	.word	0xffffffff


	//   ....[6]....
        /*00d8*/ 	.word	0xffffffff


	//   ....[7]....
        /*00dc*/ 	.word	0xffffffff


	//   ....[8]....
        /*00e0*/ 	.word	0xffffffff


	//   ....[9]....
        /*00e4*/ 	.word	0xffffffff


	//   ....[10]....
        /*00e8*/ 	.word	0xffffffff


	//   ....[11]....
        /*00ec*/ 	.word	0xffffffff


	//   ....[12]....
        /*00f0*/ 	.word	0xffffffff


	//   ....[13]....
        /*00f4*/ 	.word	0xffffffff


	//   ....[14]....
        /*00f8*/ 	.word	0xffffffff


	//   ....[15]....
        /*00fc*/ 	.word	0xffffffff


	//   ....[16]....
        /*0100*/ 	.word	0xffffffff


	//   ....[17]....
        /*0104*/ 	.word	0xffffffff


	//   ....[18]....
        /*0108*/ 	.word	0xffffffff


	//   ....[19]....
        /*010c*/ 	.word	0xffffffff


	//   ....[20]....
        /*0110*/ 	.word	0xffffffff


	//   ....[21]....
        /*0114*/ 	.word	0xffffffff


	//   ....[22]....
        /*0118*/ 	.word	0xffffffff


	//   ....[23]....
        /*011c*/ 	.word	0xffffffff


	//   ....[24]....
        /*0120*/ 	.word	0x05000009


	//   ....[25]....
        /*0124*/ 	.word	0x05000009


	//   ....[26]....
        /*0128*/ 	.word	0x05000009


	//   ....[27]....
        /*012c*/ 	.word	0x05000009


	//   ....[28]....
        /*0130*/ 	.word	0x05000009


	//   ....[29]....
        /*0134*/ 	.word	0x05000009


	//   ....[30]....
        /*0138*/ 	.word	0x05000009


	//   ....[31]....
        /*013c*/ 	.word	0x05000009


	//   ....[32]....
        /*0140*/ 	.word	0x05000009


	//   ....[33]....
        /*0144*/ 	.word	0x05000009


	//   ....[34]....
        /*0148*/ 	.word	0x05000009


	//   ....[35]....
        /*014c*/ 	.word	0x05000009


	//   ....[36]....
        /*0150*/ 	.word	0x05000009


	//   ....[37]....
        /*0154*/ 	.word	0x05000009


	//----- nvinfo : EIATTR_COOP_GROUP_INSTR_OFFSETS
	.align		4
.L_115:
        /*0158*/ 	.byte	0x04, 0x28
        /*015a*/ 	.short	(.L_117 - .L_116)


	//   ....[0]....
.L_116:
        /*015c*/ 	.word	0x00000800


	//   ....[1]....
        /*0160*/ 	.word	0x00000840


	//   ....[2]....
        /*0164*/ 	.word	0x000008c0


	//   ....[3]....
        /*0168*/ 	.word	0x000008d0


	//   ....[4]....
        /*016c*/ 	.word	0x00000920


	//   ....[5]....
        /*0170*/ 	.word	0x00000930


	//   ....[6]....
        /*0174*/ 	.word	0x00000990


	//   ....[7]....
        /*0178*/ 	.word	0x000009a0


	//   ....[8]....
        /*017c*/ 	.word	0x000009f0


	//   ....[9]....
        /*0180*/ 	.word	0x00000a00


	//   ....[10]....
        /*0184*/ 	.word	0x00000b80


	//   ....[11]....
        /*0188*/ 	.word	0x00000bc0


	//   ....[12]....
        /*018c*/ 	.word	0x00000be0


	//   ....[13]....
        /*0190*/ 	.word	0x00000c20


	//   ....[14]....
        /*0194*/ 	.word	0x00000c40


	//   ....[15]....
        /*0198*/ 	.word	0x00000c60


	//   ....[16]....
        /*019c*/ 	.word	0x00000ca0


	//   ....[17]....
        /*01a0*/ 	.word	0x00000cc0


	//   ....[18]....
        /*01a4*/ 	.word	0x00000d10


	//   ....[19]....
        /*01a8*/ 	.word	0x00000d20


	//   ....[20]....
        /*01ac*/ 	.word	0x00000e90


	//   ....[21]....
        /*01b0*/ 	.word	0x00001140


	//   ....[22]....
        /*01b4*/ 	.word	0x000015a0


	//   ....[23]....
        /*01b8*/ 	.word	0x00001810


	//   ....[24]....
        /*01bc*/ 	.word	0x00001cf0


	//   ....[25]....
        /*01c0*/ 	.word	0x00001d40


	//   ....[26]....
        /*01c4*/ 	.word	0x00001dd0


	//   ....[27]....
        /*01c8*/ 	.word	0x00001e30


	//   ....[28]....
        /*01cc*/ 	.word	0x00001ec0


	//   ....[29]....
        /*01d0*/ 	.word	0x00001f20


	//   ....[30]....
        /*01d4*/ 	.word	0x00001fb0


	//   ....[31]....
        /*01d8*/ 	.word	0x00002010


	//   ....[32]....
        /*01dc*/ 	.word	0x000020a0


	//   ....[33]....
        /*01e0*/ 	.word	0x00002100


	//   ....[34]....
        /*01e4*/ 	.word	0x000021a0


	//   ....[35]....
        /*01e8*/ 	.word	0x00002260


	//   ....[36]....
        /*01ec*/ 	.word	0x00002320


	//   ....[37]....
        /*01f0*/ 	.word	0x000023e0


	//----- nvinfo : EIATTR_VRC_CTA_INIT_COUNT
	.align		4
.L_117:
        /*01f4*/ 	.byte	0x02, 0x4a
	.zero		1
	.zero		1


	//----- nvinfo : EIATTR_EXIT_INSTR_OFFSETS
	.align		4
        /*01f8*/ 	.byte	0x04, 0x1c
        /*01fa*/ 	.short	(.L_119 - .L_118)


	//   ....[0]....
.L_118:
        /*01fc*/ 	.word	0x00000050


	//   ....[1]....
        /*0200*/ 	.word	0x000018c0


	//   ....[2]....
        /*0204*/ 	.word	0x00001910


	//   ....[3]....
        /*0208*/ 	.word	0x00001ae0


	//   ....[4]....
        /*020c*/ 	.word	0x00001b20


	//   ....[5]....
        /*0210*/ 	.word	0x00001c90


	//----- nvinfo : EIATTR_CRS_STACK_SIZE
	.align		4
.L_119:
        /*0214*/ 	.byte	0x04, 0x1e
        /*0216*/ 	.short	(.L_121 - .L_120)
.L_120:
        /*0218*/ 	.word	0x00000000


	//----- nvinfo : EIATTR_CBANK_PARAM_SIZE
	.align		4
.L_121:
        /*021c*/ 	.byte	0x03, 0x19
        /*021e*/ 	.short	0x0038


	//----- nvinfo : EIATTR_PARAM_CBANK
	.align		4
        /*0220*/ 	.byte	0x04, 0x0a
        /*0222*/ 	.short	(.L_123 - .L_122)
	.align		4
.L_122:
        /*0224*/ 	.word	index@(.nv.constant0._Z36panel_pivot_and_prescale_coop_kernelP6__halfiiiiS0_PiiS1_)
        /*0228*/ 	.short	0x0380
        /*022a*/ 	.short	0x0038


	//----- nvinfo : EIATTR_SW_WAR
	.align		4
.L_123:
        /*022c*/ 	.byte	0x04, 0x36
        /*022e*/ 	.short	(.L_125 - .L_124)
.L_124:
        /*0230*/ 	.word	0x00000008
.L_125:


//--------------------- .nv.callgraph             --------------------------
	.section	.nv.callgraph,"",@"SHT_CUDA_CALLGRAPH"
	.align	4
	.sectionentsize	8
	.align		4
        /*0000*/ 	.word	0x00000000
	.align		4
        /*0004*/ 	.word	0xffffffff
	.align		4
        /*0008*/ 	.word	0x00000000
	.align		4
        /*000c*/ 	.word	0xfffffffe
	.align		4
        /*0010*/ 	.word	0x00000000
	.align		4
        /*0014*/ 	.word	0xfffffffd
	.align		4
        /*0018*/ 	.word	0x00000000
	.align		4
        /*001c*/ 	.word	0xfffffffc


//--------------------- .text._Z23panel_update_kernel_vecP6__halfiiiii --------------------------
	.section	.text._Z23panel_update_kernel_vecP6__halfiiiii,"ax",@progbits
	.align	128
        .global         _Z23panel_update_kernel_vecP6__halfiiiii
        .type           _Z23panel_update_kernel_vecP6__halfiiiii,@function
        .size           _Z23panel_update_kernel_vecP6__halfiiiii,(.L_x_69 - _Z23panel_update_kernel_vecP6__halfiiiii)
        .other          _Z23panel_update_kernel_vecP6__halfiiiii,@"STO_CUDA_ENTRY STV_DEFAULT"
_Z23panel_update_kernel_vecP6__halfiiiii:
.text._Z23panel_update_kernel_vecP6__halfiiiii:
[----:B------:R-:W-:Y:S01]  /*0000*/  LDC R1, c[0x0][0x37c] ;  /* 0x0000df00ff017b82 */ /* 0x000fe20000000800 */
[----:B------:R-:W0:Y:S07]  /*0010*/  LDCU UR4, c[0x0][0x398] ;  /* 0x00007300ff0477ac */ /* 0x000e2e0008000800 */
[----:B------:R-:W1:Y:S01]  /*0020*/  LDC R5, c[0x0][0x388] ;  /* 0x0000e200ff057b82 */ /* 0x000e620000000800 */
[----:B------:R-:W0:Y:S02]  /*0030*/  LDCU.64 UR6, c[0x0][0x390] ;  /* 0x00007200ff0677ac */ /* 0x000e240008000a00 */
[----:B0-----:R-:W-:-:S02]  /*0040*/  UIADD3 UR4, UPT, UPT, UR4, UR6, URZ ;  /* 0x0000000604047290 */ /* 0x001fc4000fffe0ff */
[----:B------:R-:W-:-:S04]  /*0050*/  UIADD3 UR5, UPT, UPT, UR6, UR7, URZ ;  /* 0x0000000706057290 */ /* 0x000fc8000fffe0ff */
[----:B-1----:R-:W-:-:S13]  /*0060*/  ISETP.LE.AND P0, PT, R5, UR4, PT ;  /* 0x0000000405007c0c */ /* 0x002fda000bf03270 */
[----:B------:R-:W-:Y:S05]  /*0070*/  @P0 EXIT ;  /* 0x000000000000094d */ /* 0x000fea0003800000 */
[----:B------:R-:W0:Y:S01]  /*0080*/  S2R R13, SR_CTAID.X ;  /* 0x00000000000d7919 */ /* 0x000e220000002500 */
[----:B------:R-:W-:-:S06]  /*0090*/  UIADD3 UR6, UPT, UPT, UR4, 0x1, URZ ;  /* 0x0000000104067890 */ /* 0x000fcc000fffe0ff */
[----:B0-----:R-:W-:-:S05]  /*00a0*/  VIADD R13, R13, UR6 ;  /* 0x000000060d0d7c36 */ /* 0x001fca0008000000 */
[----:B------:R-:W-:-:S13]  /*00b0*/  ISETP.GE.AND P0, PT, R13, UR5, PT ;  /* 0x000000050d007c0c */ /* 0x000fda000bf06270 */
[----:B------:R-:W-:Y:S05]  /*00c0*/  @P0 EXIT ;  /* 0x000000000000094d */ /* 0x000fea0003800000 */
[----:B------:R-:W0:Y:S01]  /*00d0*/  S2R R0, SR_CTAID.Y ;  /* 0x0000000000007919 */ /* 0x000e220000002600 */
[----:B------:R-:W0:Y:S02]  /*00e0*/  S2R R3, SR_TID.X ;  /* 0x0000000000037919 */ /* 0x000e240000002100 */
[----:B0-----:R-:W-:-:S05]  /*00f0*/  IMAD R0, R0, 0x100, R3 ;  /* 0x0000010000007824 */ /* 0x001fca00078e0203 */
[----:B------:R-:W-:Y:S01]  /*0100*/  LEA R4, R0, UR6, 0x1 ;  /* 0x0000000600047c11 */ /* 0x000fe2000f8e08ff */
[----:B------:R-:W0:Y:S04]  /*0110*/  LDCU.64 UR6, c[0x0][0x358] ;  /* 0x00006b00ff0677ac */ /* 0x000e280008000a00 */
[----:B------:R-:W-:-:S05]  /*0120*/  VIADD R0, R4, 0x1 ;  /* 0x0000000104007836 */ /* 0x000fca0000000000 */
[----:B------:R-:W-:-:S13]  /*0130*/  ISETP.GE.AND P0, PT, R0, R5, PT ;  /* 0x000000050000720c */ /* 0x000fda0003f06270 */
[----:B0-----:R-:W-:Y:S05]  /*0140*/  @!P0 BRA `(.L_x_0) ;  /* 0x0000000000548947 */ /* 0x001fea0003800000 */
[----:B------:R-:W-:-:S13]  /*0150*/  ISETP.GE.AND P0, PT, R4, R5, PT ;  /* 0x000000050400720c */ /* 0x000fda0003f06270 */
[----:B------:R-:W-:Y:S05]  /*0160*/  @P0 EXIT ;  /* 0x000000000000094d */ /* 0x000fea0003800000 */
[----:B------:R-:W0:Y:S01]  /*0170*/  LDC R0, c[0x0][0x38c] ;  /* 0x0000e300ff007b82 */ /* 0x000e220000000800 */
[----:B------:R-:W-:Y:S01]  /*0180*/  USHF.R.S32.HI UR5, URZ, 0x1f, UR4 ;  /* 0x0000001fff057899 */ /* 0x000fe20008011404 */
[----:B------:R-:W-:-:S06]  /*0190*/  SHF.R.S32.HI R5, RZ, 0x1f, R4 ;  /* 0x0000001fff057819 */ /* 0x000fcc0000011404 */
[----:B------:R-:W1:Y:S01]  /*01a0*/  LDC.64 R8, c[0x0][0x380] ;  /* 0x0000e000ff087b82 */ /* 0x000e620000000a00 */
[----:B0-----:R-:W-:-:S04]  /*01b0*/  IMAD.WIDE R2, R13, R0, UR4 ;  /* 0x000000040d027e25 */ /* 0x001fc8000f8e0200 */
[----:B------:R-:W-:-:S04]  /*01c0*/  IMAD.WIDE R6, R0, UR4, R4 ;  /* 0x0000000400067c25 */ /* 0x000fc8000f8e0204 */
[----:B------:R-:W-:Y:S01]  /*01d0*/  IMAD.WIDE R4, R13, R0, R4 ;  /* 0x000000000d047225 */ /* 0x000fe200078e0204 */
[-C--:B-1----:R-:W-:Y:S02]  /*01e0*/  LEA R10, P0, R2, R8.reuse, 0x1 ;  /* 0x00000008020a7211 */ /* 0x082fe400078008ff */
[-C--:B------:R-:W-:Y:S02]  /*01f0*/  LEA R12, P1, R6, R8.reuse, 0x1 ;  /* 0x00000008060c7211 */ /* 0x080fe400078208ff */
[----:B------:R-:W-:Y:S02]  /*0200*/  LEA R8, P2, R4, R8, 0x1 ;  /* 0x0000000804087211 */ /* 0x000fe400078408ff */
[-C--:B------:R-:W-:Y:S02]  /*0210*/  LEA.HI.X R11, R2, R9.reuse, R3, 0x1, P0 ;  /* 0x00000009020b7211 */ /* 0x080fe400000f0c03 */
[-C--:B------:R-:W-:Y:S02]  /*0220*/  LEA.HI.X R13, R6, R9.reuse, R7, 0x1, P1 ;  /* 0x00000009060d7211 */ /* 0x080fe400008f0c07 */
[----:B------:R-:W-:Y:S01]  /*0230*/  LEA.HI.X R9, R4, R9, R5, 0x1, P2 ;  /* 0x0000000904097211 */ /* 0x000fe200010f0c05 */
[----:B------:R-:W2:Y:S04]  /*0240*/  LDG.E.U16.CONSTANT R10, desc[UR6][R10.64] ;  /* 0x000000060a0a7981 */ /* 0x000ea8000c1e9500 */
[----:B------:R-:W2:Y:S04]  /*0250*/  LDG.E.U16.CONSTANT R13, desc[UR6][R12.64] ;  /* 0x000000060c0d7981 */ /* 0x000ea8000c1e9500 */
[----:B------:R-:W2:Y:S02]  /*0260*/  LDG.E.U16 R0, desc[UR6][R8.64] ;  /* 0x0000000608007981 */ /* 0x000ea4000c1e1500 */
[----:B--2---:R-:W-:-:S05]  /*0270*/  HFMA2 R0, -R13.H0_H0, R10.H0_H0, R0.H0_H0 ;  /* 0x2000000a0d007231 */ /* 0x004fca0000040900 */
[----:B------:R-:W-:Y:S01]  /*0280*/  STG.E.U16 desc[UR6][R8.64], R0 ;  /* 0x0000000008007986 */ /* 0x000fe2000c101506 */
[----:B------:R-:W-:Y:S05]  /*0290*/  EXIT ;  /* 0x000000000000794d */ /* 0x000fea0003800000 */
.L_x_0:
[----:B------:R-:W0:Y:S01]  /*02a0*/  LDC R12, c[0x0][0x38c] ;  /* 0x0000e300ff0c7b82 */ /* 0x000e220000000800 */
[----:B------:R-:W-:Y:S01]  /*02b0*/  USHF.R.S32.HI UR5, URZ, 0x1f, UR4 ;  /* 0x0000001fff057899 */ /* 0x000fe20008011404 */
[--C-:B------:R-:W-:Y:S01]  /*02c0*/  SHF.R.S32.HI R3, RZ, 0x1f, R4.reuse ;  /* 0x0000001fff037819 */ /* 0x100fe20000011404 */
[----:B------:R-:W-:-:S05]  /*02d0*/  IMAD.MOV.U32 R2, RZ, RZ, R4 ;  /* 0x000000ffff027224 */ /* 0x000fca00078e0004 */
[----:B------:R-:W1:Y:S01]  /*02e0*/  LDC.64 R14, c[0x0][0x380] ;  /* 0x0000e000ff0e7b82 */ /* 0x000e620000000a00 */
[----:B0-----:R-:W-:-:S04]  /*02f0*/  IMAD.WIDE R8, R12, UR4, R2 ;  /* 0x000000040c087c25 */ /* 0x001fc8000f8e0202 */
[----:B------:R-:W-:-:S04]  /*0300*/  IMAD.WIDE R4, R13, R12, UR4 ;  /* 0x000000040d047e25 */ /* 0x000fc8000f8e020c */
        /* <DEDUP_REMOVED lines=9> */
[----:B------:R-:W3:Y:S04]  /*03a0*/  LDG.E.U16 R5, desc[UR6][R2.64] ;  /* 0x0000000602057981 */ /* 0x000ee8000c1e1500 */
[----:B------:R-:W3:Y:S04]  /*03b0*/  LDG.E.U16 R4, desc[UR6][R2.64+0x2] ;  /* 0x0000020602047981 */ /* 0x000ee8000c1e1500 */
[----:B------:R-:W4:Y:S01]  /*03c0*/  LDG.E.U16.CONSTANT R6, desc[UR6][R6.64] ;  /* 0x0000000606067981 */ /* 0x000f22000c1e9500 */
[----:B--2---:R-:W-:-:S02]  /*03d0*/  PRMT R0, R9, 0x5410, R0 ;  /* 0x0000541009007816 */ /* 0x004fc40000000000 */
[----:B---3--:R-:W-:-:S05]  /*03e0*/  PRMT R5, R5, 0x5410, R4 ;  /* 0x0000541005057816 */ /* 0x008fca0000000004 */
[----:B----4-:R-:W-:-:S05]  /*03f0*/  HFMA2 R0, -R0, R6.H0_H0, R5 ;  /* 0x2000000600007231 */ /* 0x010fca0000000105 */
[----:B------:R-:W-:Y:S01]  /*0400*/  PRMT R4, R0, 0x7632, R4 ;  /* 0x0000763200047816 */ /* 0x000fe20000000004 */
[----:B------:R-:W-:Y:S04]  /*0410*/  STG.E.U16 desc[UR6][R2.64], R0 ;  /* 0x0000000002007986 */ /* 0x000fe8000c101506 */
[----:B------:R-:W-:Y:S01]  /*0420*/  STG.E.U16 desc[UR6][R2.64+0x2], R4 ;  /* 0x0000020402007986 */ /* 0x000fe2000c101506 */
[----:B------:R-:W-:Y:S05]  /*0430*/  EXIT ;  /* 0x000000000000794d */ /* 0x000fea0003800000 */
.L_x_1:
[----:B------:R-:W-:-:S00]  /*0440*/  BRA `(.L_x_1) ;  /* 0xfffffffc00fc7947 */ /* 0x000fc0000383ffff */
[----:B------:R-:W-:-:S00]  /*0450*/  NOP ;  /* 0x0000000000007918 */ /* 0x000fc00000000000 */
        /* <DEDUP_REMOVED lines=10> */
.L_x_69:


//--------------------- .text._Z28panel_update_kernel_vec_ILP2P6__halfiiiii --------------------------
	.section	.text._Z28panel_update_kernel_vec_ILP2P6__halfiiiii,"ax",@progbits
	.align	128
        .global         _Z28panel_update_kernel_vec_ILP2P6__halfiiiii
        .type           _Z28panel_update_kernel_vec_ILP2P6__halfiiiii,@function
        .size           _Z28panel_update_kernel_vec_ILP2P6__halfiiiii,(.L_x_70 - _Z28panel_update_kernel_vec_ILP2P6__halfiiiii)
        .other          _Z28panel_update_kernel_vec_ILP2P6__halfiiiii,@"STO_CUDA_ENTRY STV_DEFAULT"
_Z28panel_update_kernel_vec_ILP2P6__halfiiiii:
.text._Z28panel_update_kernel_vec_ILP2P6__halfiiiii:
[----:B------:R-:W-:Y:S01]  /*0000*/  LDC R1, c[0x0][0x37c] ;  /* 0x0000df00ff017b82 */ /* 0x000fe20000000800 */
[----:B------:R-:W0:Y:S07]  /*0010*/  LDCU UR4, c[0x0][0x398] ;  /* 0x00007300ff0477ac */ /* 0x000e2e0008000800 */
[----:B------:R-:W1:Y:S01]  /*0020*/  LDC R7, c[0x0][0x388] ;  /* 0x0000e200ff077b82 */ /* 0x000e620000000800 */
[----:B------:R-:W0:Y:S02]  /*0030*/  LDCU.64 UR6, c[0x0][0x390] ;  /* 0x00007200ff0677ac */ /* 0x000e240008000a00 */
[----:B0-----:R-:W-:-:S06]  /*0040*/  UIADD3 UR4, UPT, UPT, UR4, UR6, URZ ;  /* 0x0000000604047290 */ /* 0x001fcc000fffe0ff */
[----:B-1----:R-:W-:-:S13]  /*0050*/  ISETP.LE.AND P0, PT, R7, UR4, PT ;  /* 0x0000000407007c0c */ /* 0x002fda000bf03270 */
[----:B------:R-:W-:Y:S05]  /*0060*/  @P0 EXIT ;  /* 0x000000000000094d */ /* 0x000fea0003800000 */
[----:B------:R-:W0:Y:S01]  /*0070*/  S2R R4, SR_CTAID.X ;  /* 0x0000000000047919 */ /* 0x000e220000002500 */
[----:B------:R-:W-:Y:S02]  /*0080*/  UIADD3 UR8, UPT, UPT, UR4, 0x1, URZ ;  /* 0x0000000104087890 */ /* 0x000fe4000fffe0ff */
[----:B------:R-:W-:-:S04]  /*0090*/  UIADD3 UR5, UPT, UPT, UR6, UR7, URZ ;  /* 0x0000000706057290 */ /* 0x000fc8000fffe0ff */
[----:B0-----:R-:W-:-:S05]  /*00a0*/  VIADD R4, R4, UR8 ;  /* 0x0000000804047c36 */ /* 0x001fca0008000000 */
[----:B------:R-:W-:-:S13]  /*00b0*/  ISETP.GE.AND P0, PT, R4, UR5, PT ;  /* 0x0000000504007c0c */ /* 0x000fda000bf06270 */
[----:B------:R-:W-:Y:S05]  /*00c0*/  @P0 EXIT ;  /* 0x000000000000094d */ /* 0x000fea0003800000 */
[----:B------:R-:W0:Y:S01]  /*00d0*/  LDC R5, c[0x0][0x38c] ;  /* 0x0000e300ff057b82 */ /* 0x000e220000000800 */
[----:B------:R-:W-:Y:S01]  /*00e0*/  USHF.R.S32.HI UR5, URZ, 0x1f, UR4 ;  /* 0x0000001fff057899 */ /* 0x000fe20008011404 */
[----:B------:R-:W1:Y:S06]  /*00f0*/  LDCU.64 UR6, c[0x0][0x358] ;  /* 0x00006b00ff0677ac */ /* 0x000e6c0008000a00 */
[----:B------:R-:W2:Y:S01]  /*0100*/  LDC.64 R2, c[0x0][0x380] ;  /* 0x0000e000ff027b82 */ /* 0x000ea20000000a00 */
[----:B0-----:R-:W-:-:S03]  /*0110*/  IMAD.WIDE R8, R4, R5, UR4 ;  /* 0x0000000404087e25 */ /* 0x001fc6000f8e0205 */
[----:B--2---:R-:W-:-:S04]  /*0120*/  LEA R10, P0, R8, R2, 0x1 ;  /* 0x00000002080a7211 */ /* 0x004fc800078008ff */
[----:B------:R-:W-:-:S05]  /*0130*/  LEA.HI.X R11, R8, R3, R9, 0x1, P0 ;  /* 0x00000003080b7211 */ /* 0x000fca00000f0c09 */
[----:B-1----:R0:W5:Y:S01]  /*0140*/  LDG.E.U16.CONSTANT R0, desc[UR6][R10.64] ;  /* 0x000000060a007981 */ /* 0x002162000c1e9500 */
[----:B------:R-:W-:Y:S01]  /*0150*/  BSSY.RECONVERGENT B0, `(.L_x_2) ;  /* 0x0000031000007945 */ /* 0x000fe20003800200 */
[----:B------:R-:W1:Y:S01]  /*0160*/  S2R R6, SR_CTAID.Y ;  /* 0x0000000000067919 */ /* 0x000e620000002600 */
[----:B------:R-:W1:Y:S02]  /*0170*/  S2R R9, SR_TID.X ;  /* 0x0000000000097919 */ /* 0x000e640000002100 */
[----:B-1----:R-:W-:-:S05]  /*0180*/  IMAD R9, R6, 0x200, R9 ;  /* 0x0000020006097824 */ /* 0x002fca00078e0209 */
[----:B------:R-:W-:-:S05]  /*0190*/  LEA R8, R9, UR8, 0x1 ;  /* 0x0000000809087c11 */ /* 0x000fca000f8e08ff */
[----:B------:R-:W-:-:S05]  /*01a0*/  VIADD R6, R8, 0x1 ;  /* 0x0000000108067836 */ /* 0x000fca0000000000 */
[----:B------:R-:W-:Y:S01]  /*01b0*/  ISETP.GE.AND P0, PT, R6, R7, PT ;  /* 0x000000070600720c */ /* 0x000fe20003f06270 */
[----:B------:R-:W-:-:S12]  /*01c0*/  VIADD R6, R8, 0x200 ;  /* 0x0000020008067836 */ /* 0x000fd80000000000 */
[----:B0-----:R-:W-:Y:S05]  /*01d0*/  @P0 BRA `(.L_x_3) ;  /* 0x0000000000580947 */ /* 0x001fea0003800000 */
[----:B------:R-:W-:Y:S01]  /*01e0*/  SHF.R.S32.HI R10, RZ, 0x1f, R5 ;  /* 0x0000001fff0a7819 */ /* 0x000fe20000011405 */
[----:B------:R-:W-:Y:S01]  /*01f0*/  IMAD R11, R5, UR5, RZ ;  /* 0x00000005050b7c24 */ /* 0x000fe2000f8e02ff */
[----:B------:R-:W-:-:S03]  /*0200*/  SHF.R.S32.HI R9, RZ, 0x1f, R8 ;  /* 0x0000001fff097819 */ /* 0x000fc60000011408 */
[----:B------:R-:W-:Y:S02]  /*0210*/  IMAD R11, R10, UR4, R11 ;  /* 0x000000040a0b7c24 */ /* 0x000fe4000f8e020b */
[----:B------:R-:W-:-:S04]  /*0220*/  IMAD.WIDE.U32 R16, R5, UR4, R8 ;  /* 0x0000000405107c25 */ /* 0x000fc8000f8e0008 */
[----:B------:R-:W-:Y:S01]  /*0230*/  IMAD.WIDE R14, R4, R5, R8 ;  /* 0x00000005040e7225 */ /* 0x000fe200078e0208 */
[----:B------:R-:W-:-:S03]  /*0240*/  LEA R12, P0, R16, R2, 0x1 ;  /* 0x00000002100c7211 */ /* 0x000fc600078008ff */
[----:B------:R-:W-:Y:S01]  /*0250*/  IMAD.IADD R11, R17, 0x1, R11 ;  /* 0x00000001110b7824 */ /* 0x000fe200078e020b */
[----:B------:R-:W-:-:S04]  /*0260*/  LEA R10, P1, R14, R2, 0x1 ;  /* 0x000000020e0a7211 */ /* 0x000fc800078208ff */
[-C--:B------:R-:W-:Y:S02]  /*0270*/  LEA.HI.X R13, R16, R3.reuse, R11, 0x1, P0 ;  /* 0x00000003100d7211 */ /* 0x080fe400000f0c0b */
[----:B------:R-:W-:-:S03]  /*0280*/  LEA.HI.X R11, R14, R3, R15, 0x1, P1 ;  /* 0x000000030e0b7211 */ /* 0x000fc600008f0c0f */
[----:B------:R-:W2:Y:S04]  /*0290*/  LDG.E.U16.CONSTANT R14, desc[UR6][R12.64] ;  /* 0x000000060c0e7981 */ /* 0x000ea8000c1e9500 */
[----:B------:R-:W2:Y:S04]  /*02a0*/  LDG.E.U16.CONSTANT R15, desc[UR6][R12.64+0x2] ;  /* 0x000002060c0f7981 */ /* 0x000ea8000c1e9500 */
[----:B------:R-:W3:Y:S04]  /*02b0*/  LDG.E.U16 R16, desc[UR6][R10.64] ;  /* 0x000000060a107981 */ /* 0x000ee8000c1e1500 */
[----:B------:R-:W3:Y:S01]  /*02c0*/  LDG.E.U16 R17, desc[UR6][R10.64+0x2] ;  /* 0x000002060a117981 */ /* 0x000ee2000c1e1500 */
[----:B--2---:R-:W-:-:S02]  /*02d0*/  PRMT R13, R14, 0x5410, R15 ;  /* 0x000054100e0d7816 */ /* 0x004fc4000000000f */
[----:B---3--:R-:W-:-:S05]  /*02e0*/  PRMT R16, R16, 0x5410, R17 ;  /* 0x0000541010107816 */ /* 0x008fca0000000011 */
[----:B-----5:R-:W-:-:S05]  /*02f0*/  HFMA2 R13, -R13, R0.H0_H0, R16 ;  /* 0x200000000d0d7231 */ /* 0x020fca0000000110 */
[----:B------:R-:W-:Y:S01]  /*0300*/  PRMT R14, R13, 0x7632, R14 ;  /* 0x000076320d0e7816 */ /* 0x000fe2000000000e */
[----:B------:R0:W-:Y:S04]  /*0310*/  STG.E.U16 desc[UR6][R10.64], R13 ;  /* 0x0000000d0a007986 */ /* 0x0001e8000c101506 */
[----:B------:R0:W-:Y:S01]  /*0320*/  STG.E.U16 desc[UR6][R10.64+0x2], R14 ;  /* 0x0000020e0a007986 */ /* 0x0001e2000c101506 */
[----:B------:R-:W-:Y:S05]  /*0330*/  BRA `(.L_x_4) ;  /* 0x0000000000487947 */ /* 0x000fea0003800000 */
.L_x_3:
[----:B------:R-:W-:-:S13]  /*0340*/  ISETP.GE.AND P0, PT, R8, R7, PT ;  /* 0x000000070800720c */ /* 0x000fda0003f06270 */
[----:B------:R-:W-:Y:S05]  /*0350*/  @P0 BRA `(.L_x_4) ;  /* 0x0000000000400947 */ /* 0x000fea0003800000 */
[----:B------:R-:W-:Y:S01]  /*0360*/  SHF.R.S32.HI R10, RZ, 0x1f, R5 ;  /* 0x0000001fff0a7819 */ /* 0x000fe20000011405 */
[C---:B------:R-:W-:Y:S01]  /*0370*/  IMAD R11, R5.reuse, UR5, RZ ;  /* 0x00000005050b7c24 */ /* 0x040fe2000f8e02ff */
[--C-:B------:R-:W-:Y:S01]  /*0380*/  SHF.R.S32.HI R13, RZ, 0x1f, R8.reuse ;  /* 0x0000001fff0d7819 */ /* 0x100fe20000011408 */
[----:B------:R-:W-:Y:S02]  /*0390*/  IMAD.MOV.U32 R12, RZ, RZ, R8 ;  /* 0x000000ffff0c7224 */ /* 0x000fe400078e0008 */
        /* <DEDUP_REMOVED lines=9> */
[----:B------:R-:W2:Y:S02]  /*0430*/  LDG.E.U16 R11, desc[UR6][R12.64] ;  /* 0x000000060c0b7981 */ /* 0x000ea4000c1e1500 */
[----:B--2--5:R-:W-:-:S05]  /*0440*/  HFMA2 R11, -R14.H0_H0, R0.H0_H0, R11.H0_H0 ;  /* 0x200000000e0b7231 */ /* 0x024fca000004090b */
[----:B------:R1:W-:Y:S02]  /*0450*/  STG.E.U16 desc[UR6][R12.64], R11 ;  /* 0x0000000b0c007986 */ /* 0x0003e4000c101506 */
.L_x_4:
[----:B------:R-:W-:Y:S05]  /*0460*/  BSYNC.RECONVERGENT B0 ;  /* 0x0000000000007941 */ /* 0x000fea0003800200 */
.L_x_2:
[----:B0-----:R-:W-:-:S05]  /*0470*/  VIADD R10, R8, 0x201 ;  /* 0x00000201080a7836 */ /* 0x001fca0000000000 */
[----:B------:R-:W-:-:S13]  /*0480*/  ISETP.GE.AND P0, PT, R10, R7, PT ;  /* 0x000000070a00720c */ /* 0x000fda0003f06270 */
[----:B------:R-:W-:Y:S05]  /*0490*/  @P0 BRA `(.L_x_5) ;  /* 0x0000000000880947 */ /* 0x000fea0003800000 */
[----:B------:R-:W-:Y:S01]  /*04a0*/  SHF.R.S32.HI R8, RZ, 0x1f, R5 ;  /* 0x0000001fff087819 */ /* 0x000fe20000011405 */
[C---:B------:R-:W-:Y:S01]  /*04b0*/  IMAD R9, R5.reuse, UR5, RZ ;  /* 0x0000000505097c24 */ /* 0x040fe2000f8e02ff */
[--C-:B------:R-:W-:Y:S01]  /*04c0*/  SHF.R.S32.HI R7, RZ, 0x1f, R6.reuse ;  /* 0x0000001fff077819 */ /* 0x100fe20000011406 */
[----:B------:R-:W-:Y:S01]  /*04d0*/  IMAD.MOV.U32 R14, RZ, RZ, R6 ;  /* 0x000000ffff0e7224 */ /* 0x000fe200078e0006 */
[----:B-1----:R-:W-:Y:S01]  /*04e0*/  SHF.R.S32.HI R11, RZ, 0x1f, R10 ;  /* 0x0000001fff0b7819 */ /* 0x002fe2000001140a */
[----:B------:R-:W-:Y:S02]  /*04f0*/  IMAD R19, R8, UR4, R9 ;  /* 0x0000000408137c24 */ /* 0x000fe4000f8e0209 */
[----:B------:R-:W-:-:S04]  /*0500*/  IMAD.WIDE.U32 R12, R5, UR4, R6 ;  /* 0x00000004050c7c25 */ /* 0x000fc8000f8e0006 */
[----:B------:R-:W-:Y:S01]  /*0510*/  IMAD.MOV.U32 R15, RZ, RZ, R7 ;  /* 0x000000ffff0f7224 */ /* 0x000fe200078e0007 */
[----:B------:R-:W-:Y:S01]  /*0520*/  LEA R6, P0, R12, R2, 0x1 ;  /* 0x000000020c067211 */ /* 0x000fe200078008ff */
[--C-:B------:R-:W-:Y:S02]  /*0530*/  IMAD.MOV.U32 R16, RZ, RZ, R10.reuse ;  /* 0x000000ffff107224 */ /* 0x100fe400078e000a */
[----:B------:R-:W-:Y:S02]  /*0540*/  IMAD.MOV.U32 R17, RZ, RZ, R11 ;  /* 0x000000ffff117224 */ /* 0x000fe400078e000b */
[----:B------:R-:W-:Y:S02]  /*0550*/  IMAD.IADD R7, R19, 0x1, R13 ;  /* 0x0000000113077824 */ /* 0x000fe400078e020d */
[----:B------:R-:W-:-:S03]  /*0560*/  IMAD.WIDE.U32 R8, R5, UR4, R10 ;  /* 0x0000000405087c25 */ /* 0x000fc6000f8e000a */
[----:B------:R-:W-:Y:S01]  /*0570*/  LEA.HI.X R7, R12, R3, R7, 0x1, P0 ;  /* 0x000000030c077211 */ /* 0x000fe200000f0c07 */
[----:B------:R-:W-:Y:S01]  /*0580*/  IMAD.WIDE R10, R4, R5, R14 ;  /* 0x00000005040a7225 */ /* 0x000fe200078e020e */
[----:B------:R-:W-:-:S03]  /*0590*/  LEA R12, P0, R8, R2, 0x1 ;  /* 0x00000002080c7211 */ /* 0x000fc600078008ff */
[----:B------:R-:W-:Y:S01]  /*05a0*/  IMAD.WIDE R16, R4, R5, R16 ;  /* 0x0000000504107225 */ /* 0x000fe200078e0210 */
[-C--:B------:R-:W-:Y:S01]  /*05b0*/  LEA R4, P1, R10, R2.reuse, 0x1 ;  /* 0x000000020a047211 */ /* 0x080fe200078208ff */
[----:B------:R-:W2:Y:S02]  /*05c0*/  LDG.E.U16.CONSTANT R6, desc[UR6][R6.64] ;  /* 0x0000000606067981 */ /* 0x000ea4000c1e9500 */
[----:B------:R-:W-:Y:S01]  /*05d0*/  IMAD.IADD R5, R19, 0x1, R9 ;  /* 0x0000000113057824 */ /* 0x000fe200078e0209 */
[----:B------:R-:W-:-:S04]  /*05e0*/  LEA R2, P2, R16, R2, 0x1 ;  /* 0x0000000210027211 */ /* 0x000fc800078408ff */
[-C--:B------:R-:W-:Y:S02]  /*05f0*/  LEA.HI.X R13, R8, R3.reuse, R5, 0x1, P0 ;  /* 0x00000003080d7211 */ /* 0x080fe400000f0c05 */
[-C--:B------:R-:W-:Y:S02]  /*0600*/  LEA.HI.X R5, R10, R3.reuse, R11, 0x1, P1 ;  /* 0x000000030a057211 */ /* 0x080fe400008f0c0b */
[----:B------:R-:W-:Y:S02]  /*0610*/  LEA.HI.X R3, R16, R3, R17, 0x1, P2 ;  /* 0x0000000310037211 */ /* 0x000fe400010f0c11 */
[----:B------:R-:W2:Y:S04]  /*0620*/  LDG.E.U16.CONSTANT R13, desc[UR6][R12.64] ;  /* 0x000000060c0d7981 */ /* 0x000ea8000c1e9500 */
[----:B------:R-:W3:Y:S04]  /*0630*/  LDG.E.U16 R8, desc[UR6][R4.64] ;  /* 0x0000000604087981 */ /* 0x000ee8000c1e1500 */
[----:B------:R-:W3:Y:S01]  /*0640*/  LDG.E.U16 R9, desc[UR6][R2.64] ;  /* 0x0000000602097981 */ /* 0x000ee2000c1e1500 */
[----:B--2---:R-:W-:-:S02]  /*0650*/  PRMT R13, R6, 0x5410, R13 ;  /* 0x00005410060d7816 */ /* 0x004fc4000000000d */
[----:B---3--:R-:W-:-:S05]  /*0660*/  PRMT R8, R8, 0x5410, R9 ;  /* 0x0000541008087816 */ /* 0x008fca0000000009 */
[----:B-----5:R-:W-:-:S05]  /*0670*/  HFMA2 R0, -R13, R0.H0_H0, R8 ;  /* 0x200000000d007231 */ /* 0x020fca0000000108 */
[----:B------:R-:W-:Y:S01]  /*0680*/  PRMT R7, R0, 0x7632, R7 ;  /* 0x0000763200077816 */ /* 0x000fe20000000007 */
[----:B------:R-:W-:Y:S04]  /*0690*/  STG.E.U16 desc[UR6][R4.64], R0 ;  /* 0x0000000004007986 */ /* 0x000fe8000c101506 */
[----:B------:R-:W-:Y:S01]  /*06a0*/  STG.E.U16 desc[UR6][R2.64], R7 ;  /* 0x0000000702007986 */ /* 0x000fe2000c101506 */
[----:B------:R-:W-:Y:S05]  /*06b0*/  EXIT ;  /* 0x000000000000794d */ /* 0x000fea0003800000 */
.L_x_5:
[----:B------:R-:W-:-:S13]  /*06c0*/  ISETP.GE.AND P0, PT, R6, R7, PT ;  /* 0x000000070600720c */ /* 0x000fda0003f06270 */
[----:B------:R-:W-:Y:S05]  /*06d0*/  @P0 EXIT ;  /* 0x000000000000094d */ /* 0x000fea0003800000 */
[----:B------:R-:W-:Y:S01]  /*06e0*/  SHF.R.S32.HI R8, RZ, 0x1f, R5 ;  /* 0x0000001fff087819 */ /* 0x000fe20000011405 */
[----:B------:R-:W-:Y:S01]  /*06f0*/  IMAD R9, R5, UR5, RZ ;  /* 0x0000000505097c24 */ /* 0x000fe2000f8e02ff */
[----:B------:R-:W-:-:S03]  /*0700*/  SHF.R.S32.HI R7, RZ, 0x1f, R6 ;  /* 0x0000001fff077819 */ /* 0x000fc60000011406 */
[----:B-1----:R-:W-:Y:S02]  /*0710*/  IMAD R11, R8, UR4, R9 ;  /* 0x00000004080b7c24 */ /* 0x002fe4000f8e0209 */
        /* <DEDUP_REMOVED lines=10> */
[----:B------:R-:W-:Y:S01]  /*07c0*/  STG.E.U16 desc[UR6][R2.64], R7 ;  /* 0x0000000702007986 */ /* 0x000fe2000c101506 */
[----:B------:R-:W-:Y:S05]  /*07d0*/  EXIT ;  /* 0x000000000000794d */ /* 0x000fea0003800000 */
.L_x_6:
        /* <DEDUP_REMOVED lines=10> */
.L_x_70:


//--------------------- .text._Z25panel_row_swap_kernel_vecP6__halfiiiiiPKi --------------------------
	.section	.text._Z25panel_row_swap_kernel_vecP6__halfiiiiiPKi,"ax",@progbits
	.align	128
        .global         _Z25panel_row_swap_kernel_vecP6__halfiiiiiPKi
        .type           _Z25panel_row_swap_kernel_vecP6__halfiiiiiPKi,@function
        .size           _Z25panel_row_swap_kernel_vecP6__halfiiiiiPKi,(.L_x_71 - _Z25panel_row_swap_kernel_vecP6__halfiiiiiPKi)
        .other          _Z25panel_row_swap_kernel_vecP6__halfiiiiiPKi,@"STO_CUDA_ENTRY STV_DEFAULT"
_Z25panel_row_swap_kernel_vecP6__halfiiiiiPKi:
.text._Z25panel_row_swap_kernel_vecP6__halfiiiiiPKi:
[----:B------:R-:W-:Y:S08]  /*0000*/  LDC R1, c[0x0][0x37c] ;  /* 0x0000df00ff017b82 */ /* 0x000ff00000000800 */
[----:B------:R-:W0:Y:S01]  /*0010*/  LDC R5, c[0x0][0x398] ;  /* 0x0000e600ff057b82 */ /* 0x000e220000000800 */
[----:B------:R-:W0:Y:S01]  /*0020*/  LDCU UR4, c[0x0][0x390] ;  /* 0x00007200ff0477ac */ /* 0x000e220008000800 */
[----:B------:R-:W1:Y:S01]  /*0030*/  LDCU UR5, c[0x0][0x388] ;  /* 0x00007100ff0577ac */ /* 0x000e620008000800 */
[----:B0-----:R-:W-:-:S05]  /*0040*/  VIADD R4, R5, UR4 ;  /* 0x0000000405047c36 */ /* 0x001fca0008000000 */
[----:B-1----:R-:W-:-:S13]  /*0050*/  ISETP.GE.AND P0, PT, R4, UR5, PT ;  /* 0x0000000504007c0c */ /* 0x002fda000bf06270 */
[----:B------:R-:W-:Y:S05]  /*0060*/  @P0 EXIT ;  /* 0x000000000000094d */ /* 0x000fea0003800000 */
[----:B------:R-:W0:Y:S01]  /*0070*/  LDC.64 R2, c[0x0][0x3a0] ;  /* 0x0000e800ff027b82 */ /* 0x000e220000000a00 */
[----:B------:R-:W1:Y:S01]  /*0080*/  LDCU.64 UR6, c[0x0][0x358] ;  /* 0x00006b00ff0677ac */ /* 0x000e620008000a00 */
[----:B0-----:R-:W-:-:S06]  /*0090*/  IMAD.WIDE R2, R5, 0x4, R2 ;  /* 0x0000000405027825 */ /* 0x001fcc00078e0202 */
[----:B-1----:R-:W2:Y:S02]  /*00a0*/  LDG.E.CONSTANT R3, desc[UR6][R2.64] ;  /* 0x0000000602037981 */ /* 0x002ea4000c1e9900 */
[----:B--2---:R-:W-:-:S13]  /*00b0*/  ISETP.NE.AND P0, PT, R3, RZ, PT ;  /* 0x000000ff0300720c */ /* 0x004fda0003f05270 */
[----:B------:R-:W-:Y:S05]  /*00c0*/  @!P0 EXIT ;  /* 0x000000000000894d */ /* 0x000fea0003800000 */
[----:B------:R-:W0:Y:S01]  /*00d0*/  S2R R7, SR_TID.X ;  /* 0x0000000000077919 */ /* 0x000e220000002100 */
[----:B------:R-:W0:Y:S01]  /*00e0*/  S2UR UR8, SR_CTAID.X ;  /* 0x00000000000879c3 */ /* 0x000e220000002500 */
[----:B------:R-:W1:Y:S01]  /*00f0*/  LDCU UR5, c[0x0][0x394] ;  /* 0x00007280ff0577ac */ /* 0x000e620008000800 */
[----:B------:R-:W-:-:S06]  /*0100*/  IMAD.IADD R2, R4, 0x1, R3 ;  /* 0x0000000104027824 */ /* 0x000fcc00078e0203 */
[----:B------:R-:W0:Y:S02]  /*0110*/  LDC R0, c[0x0][0x360] ;  /* 0x0000d800ff007b82 */ /* 0x000e240000000800 */
[----:B0-----:R-:W-:-:S05]  /*0120*/  IMAD R0, R0, UR8, R7 ;  /* 0x0000000800007c24 */ /* 0x001fca000f8e0207 */
[----:B------:R-:W-:Y:S01]  /*0130*/  LEA R7, R0, UR4, 0x1 ;  /* 0x0000000400077c11 */ /* 0x000fe2000f8e08ff */
[----:B-1----:R-:W-:-:S04]  /*0140*/  UIADD3 UR4, UPT, UPT, UR4, UR5, URZ ;  /* 0x0000000504047290 */ /* 0x002fc8000fffe0ff */
[----:B------:R-:W-:-:S05]  /*0150*/  VIADD R13, R7, 0x1 ;  /* 0x00000001070d7836 */ /* 0x000fca0000000000 */
[----:B------:R-:W-:-:S13]  /*0160*/  ISETP.GE.AND P0, PT, R13, UR4, PT ;  /* 0x000000040d007c0c */ /* 0x000fda000bf06270 */
[----:B------:R-:W-:Y:S05]  /*0170*/  @P0 BRA `(.L_x_7) ;  /* 0x0000000000640947 */ /* 0x000fea0003800000 */
[----:B------:R-:W0:Y:S01]  /*0180*/  LDCU UR5, c[0x0][0x38c] ;  /* 0x00007180ff0577ac */ /* 0x000e220008000800 */
[----:B------:R-:W-:Y:S02]  /*0190*/  SHF.R.S32.HI R5, RZ, 0x1f, R4 ;  /* 0x0000001fff057819 */ /* 0x000fe40000011404 */
[----:B------:R-:W-:Y:S01]  /*01a0*/  SHF.R.S32.HI R3, RZ, 0x1f, R2 ;  /* 0x0000001fff037819 */ /* 0x000fe20000011402 */
[----:B------:R-:W1:Y:S01]  /*01b0*/  LDCU.64 UR8, c[0x0][0x380] ;  /* 0x00007000ff0877ac */ /* 0x000e620008000a00 */
[----:B0-----:R-:W-:-:S04]  /*01c0*/  IMAD.WIDE R16, R7, UR5, R4 ;  /* 0x0000000507107c25 */ /* 0x001fc8000f8e0204 */
[----:B------:R-:W-:-:S04]  /*01d0*/  IMAD.WIDE R4, R13, UR5, R4 ;  /* 0x000000050d047c25 */ /* 0x000fc8000f8e0204 */
[----:B------:R-:W-:Y:S01]  /*01e0*/  IMAD.WIDE R8, R7, UR5, R2 ;  /* 0x0000000507087c25 */ /* 0x000fe2000f8e0202 */
[----:B-1----:R-:W-:-:S03]  /*01f0*/  LEA R6, P1, R4, UR8, 0x1 ;  /* 0x0000000804067c11 */ /* 0x002fc6000f8208ff */
[----:B------:R-:W-:Y:S01]  /*0200*/  IMAD.WIDE R12, R13, UR5, R2 ;  /* 0x000000050d0c7c25 */ /* 0x000fe2000f8e0202 */
[----:B------:R-:W-:Y:S02]  /*0210*/  LEA R10, P2, R8, UR8, 0x1 ;  /* 0x00000008080a7c11 */ /* 0x000fe4000f8408ff */
[----:B------:R-:W-:Y:S02]  /*0220*/  LEA R2, P0, R16, UR8, 0x1 ;  /* 0x0000000810027c11 */ /* 0x000fe4000f8008ff */
[----:B------:R-:W-:Y:S02]  /*0230*/  LEA R14, P3, R12, UR8, 0x1 ;  /* 0x000000080c0e7c11 */ /* 0x000fe4000f8608ff */
[----:B------:R-:W-:Y:S02]  /*0240*/  LEA.HI.X R11, R8, UR9, R9, 0x1, P2 ;  /* 0x00000009080b7c11 */ /* 0x000fe400090f0c09 */
[----:B------:R-:W-:Y:S02]  /*0250*/  LEA.HI.X R15, R12, UR9, R13, 0x1, P3 ;  /* 0x000000090c0f7c11 */ /* 0x000fe400098f0c0d */
[----:B------:R-:W-:Y:S01]  /*0260*/  LEA.HI.X R3, R16, UR9, R17, 0x1, P0 ;  /* 0x0000000910037c11 */ /* 0x000fe200080f0c11 */
[----:B------:R-:W2:Y:S01]  /*0270*/  LDG.E.U16 R13, desc[UR6][R10.64] ;  /* 0x000000060a0d7981 */ /* 0x000ea2000c1e1500 */
[----:B------:R-:W-:-:S03]  /*0280*/  LEA.HI.X R7, R4, UR9, R5, 0x1, P1 ;  /* 0x0000000904077c11 */ /* 0x000fc600088f0c05 */
[----:B------:R-:W3:Y:S04]  /*0290*/  LDG.E.U16 R17, desc[UR6][R14.64] ;  /* 0x000000060e117981 */ /* 0x000ee8000c1e1500 */
[----:B------:R-:W4:Y:S04]  /*02a0*/  LDG.E.U16 R5, desc[UR6][R2.64] ;  /* 0x0000000602057981 */ /* 0x000f28000c1e1500 */
[----:B------:R-:W5:Y:S04]  /*02b0*/  LDG.E.U16 R9, desc[UR6][R6.64] ;  /* 0x0000000606097981 */ /* 0x000f68000c1e1500 */
[----:B--2---:R-:W-:Y:S04]  /*02c0*/  STG.E.U16 desc[UR6][R2.64], R13 ;  /* 0x0000000d02007986 */ /* 0x004fe8000c101506 */
[----:B---3--:R-:W-:Y:S04]  /*02d0*/  STG.E.U16 desc[UR6][R6.64], R17 ;  /* 0x0000001106007986 */ /* 0x008fe8000c101506 */
[----:B----4-:R-:W-:Y:S04]  /*02e0*/  STG.E.U16 desc[UR6][R10.64], R5 ;  /* 0x000000050a007986 */ /* 0x010fe8000c101506 */
[----:B-----5:R-:W-:Y:S01]  /*02f0*/  STG.E.U16 desc[UR6][R14.64], R9 ;  /* 0x000000090e007986 */ /* 0x020fe2000c101506 */
[----:B------:R-:W-:Y:S05]  /*0300*/  EXIT ;  /* 0x000000000000794d */ /* 0x000fea0003800000 */
.L_x_7:
[----:B------:R-:W-:-:S13]  /*0310*/  ISETP.GE.AND P0, PT, R7, UR4, PT ;  /* 0x0000000407007c0c */ /* 0x000fda000bf06270 */
[----:B------:R-:W-:Y:S05]  /*0320*/  @P0 EXIT ;  /* 0x000000000000094d */ /* 0x000fea0003800000 */
[----:B------:R-:W0:Y:S01]  /*0330*/  LDCU UR5, c[0x0][0x38c] ;  /* 0x00007180ff0577ac */ /* 0x000e220008000800 */
[----:B------:R-:W-:Y:S02]  /*0340*/  SHF.R.S32.HI R5, RZ, 0x1f, R4 ;  /* 0x0000001fff057819 */ /* 0x000fe40000011404 */
[----:B------:R-:W-:Y:S01]  /*0350*/  SHF.R.S32.HI R3, RZ, 0x1f, R2 ;  /* 0x0000001fff037819 */ /* 0x000fe20000011402 */
[----:B------:R-:W1:Y:S01]  /*0360*/  LDCU.64 UR8, c[0x0][0x380] ;  /* 0x00007000ff0877ac */ /* 0x000e620008000a00 */
[----:B0-----:R-:W-:-:S04]  /*0370*/  IMAD.WIDE R4, R7, UR5, R4 ;  /* 0x0000000507047c25 */ /* 0x001fc8000f8e0204 */
[----:B------:R-:W-:Y:S01]  /*0380*/  IMAD.WIDE R6, R7, UR5, R2 ;  /* 0x0000000507067c25 */ /* 0x000fe2000f8e0202 */
[----:B-1----:R-:W-:Y:S02]  /*0390*/  LEA R2, P0, R4, UR8, 0x1 ;  /* 0x0000000804027c11 */ /* 0x002fe4000f8008ff */
[----:B------:R-:W-:Y:S02]  /*03a0*/  LEA R8, P1, R6, UR8, 0x1 ;  /* 0x0000000806087c11 */ /* 0x000fe4000f8208ff */
[----:B------:R-:W-:Y:S02]  /*03b0*/  LEA.HI.X R3, R4, UR9, R5, 0x1, P0 ;  /* 0x0000000904037c11 */ /* 0x000fe400080f0c05 */
[----:B------:R-:W-:-:S03]  /*03c0*/  LEA.HI.X R9, R6, UR9, R7, 0x1, P1 ;  /* 0x0000000906097c11 */ /* 0x000fc600088f0c07 */
[----:B------:R-:W2:Y:S04]  /*03d0*/  LDG.E.U16 R5, desc[UR6][R2.64] ;  /* 0x0000000602057981 */ /* 0x000ea8000c1e1500 */
[----:B------:R-:W3:Y:S04]  /*03e0*/  LDG.E.U16 R7, desc[UR6][R8.64] ;  /* 0x0000000608077981 */ /* 0x000ee8000c1e1500 */
[----:B---3--:R-:W-:Y:S04]  /*03f0*/  STG.E.U16 desc[UR6][R2.64], R7 ;  /* 0x0000000702007986 */ /* 0x008fe8000c101506 */
[----:B--2---:R-:W-:Y:S01]  /*0400*/  STG.E.U16 desc[UR6][R8.64], R5 ;  /* 0x0000000508007986 */ /* 0x004fe2000c101506 */
[----:B------:R-:W-:Y:S05]  /*0410*/  EXIT ;  /* 0x000000000000794d */ /* 0x000fea0003800000 */
.L_x_8:
        /* <DEDUP_REMOVED lines=14> */
.L_x_71:


//--------------------- .text._Z36panel_pivot_and_prescale_coop_kernelP6__halfiiiiS0_PiiS1_ --------------------------
	.section	.text._Z36panel_pivot_and_prescale_coop_kernelP6__halfiiiiS0_PiiS1_,"ax",@progbits
	.align	128
        .global         _Z36panel_pivot_and_prescale_coop_kernelP6__halfiiiiS0_PiiS1_
        .type           _Z36panel_pivot_and_prescale_coop_kernelP6__halfiiiiS0_PiiS1_,@function
        .size           _Z36panel_pivot_and_prescale_coop_kernelP6__halfiiiiS0_PiiS1_,(.L_x_72 - _Z36panel_pivot_and_prescale_coop_kernelP6__halfiiiiS0_PiiS1_)
        .other          _Z36panel_pivot_and_prescale_coop_kernelP6__halfiiiiS0_PiiS1_,@"STO_CUDA_ENTRY STV_DEFAULT"
_Z36panel_pivot_and_prescale_coop_kernelP6__halfiiiiS0_PiiS1_:
.text._Z36panel_pivot_and_prescale_coop_kernelP6__halfiiiiS0_PiiS1_:
[----:B------:R-:W-:Y:S08]  /*0000*/  LDC R1, c[0x0][0x37c] ;  /* 0x0000df00ff017b82 */ /* 0x000ff00000000800 */
[----:B------:R-:W0:Y:S01]  /*0010*/  LDC.64 R2, c[0x0][0x390] ;  /* 0x0000e400ff027b82 */ /* 0x000e220000000a00 */
[----:B------:R-:W1:Y:S01]  /*0020*/  LDCU UR5, c[0x0][0x388] ;  /* 0x00007100ff0577ac */ /* 0x000e620008000800 */
[----:B0-----:R-:W-:-:S05]  /*0030*/  IMAD.IADD R11, R3, 0x1, R2 ;  /* 0x00000001030b7824 */ /* 0x001fca00078e0202 */
[----:B-1----:R-:W-:-:S13]  /*0040*/  ISETP.GE.AND P0, PT, R11, UR5, PT ;  /* 0x000000050b007c0c */ /* 0x002fda000bf06270 */
[----:B------:R-:W-:Y:S05]  /*0050*/  @P0 EXIT ;  /* 0x000000000000094d */ /* 0x000fea0003800000 */
[----:B------:R-:W0:Y:S01]  /*0060*/  S2R R13, SR_TID.X ;  /* 0x00000000000d7919 */ /* 0x000e220000002100 */
[----:B------:R-:W1:Y:S01]  /*0070*/  LDCU UR4, c[0x0][0x360] ;  /* 0x00006c00ff0477ac */ /* 0x000e620008000800 */
[----:B------:R-:W-:Y:S01]  /*0080*/  BSSY.RECONVERGENT B0, `(.L_x_9) ;  /* 0x0000076000007945 */ /* 0x000fe20003800200 */
[----:B------:R-:W-:Y:S01]  /*0090*/  PRMT R12, RZ, 0x7610, R12 ;  /* 0x00007610ff0c7816 */ /* 0x000fe2000000000c */
[----:B------:R-:W2:Y:S01]  /*00a0*/  S2R R2, SR_CTAID.X ;  /* 0x0000000000027919 */ /* 0x000ea20000002500 */
[----:B------:R-:W1:Y:S01]  /*00b0*/  LDCU UR9, c[0x0][0x370] ;  /* 0x00006e00ff0977ac */ /* 0x000e620008000800 */
[----:B------:R-:W-:Y:S01]  /*00c0*/  IMAD.MOV.U32 R21, RZ, RZ, R11 ;  /* 0x000000ffff157224 */ /* 0x000fe200078e000b */
[----:B------:R-:W3:Y:S01]  /*00d0*/  LDCU.64 UR10, c[0x0][0x358] ;  /* 0x00006b00ff0a77ac */ /* 0x000ee20008000a00 */
[----:B------:R-:W4:Y:S01]  /*00e0*/  LDCU UR6, c[0x0][0x38c] ;  /* 0x00007180ff0677ac */ /* 0x000f220008000800 */
[----:B------:R-:W0:Y:S01]  /*00f0*/  LDCU UR7, c[0x0][0x38c] ;  /* 0x00007180ff0777ac */ /* 0x000e220008000800 */
[----:B------:R-:W0:Y:S01]  /*0100*/  LDCU.64 UR12, c[0x0][0x380] ;  /* 0x00007000ff0c77ac */ /* 0x000e220008000a00 */
[----:B------:R-:W0:Y:S01]  /*0110*/  LDCU.64 UR16, c[0x0][0x380] ;  /* 0x00007000ff1077ac */ /* 0x000e220008000a00 */
[----:B-1----:R-:W-:Y:S01]  /*0120*/  UIMAD UR14, UR4, UR9, URZ ;  /* 0x00000009040e72a4 */ /* 0x002fe2000f8e02ff */
[----:B0-----:R-:W-:Y:S01]  /*0130*/  LOP3.LUT R22, R13, 0x1f, RZ, 0xc0, !PT ;  /* 0x0000001f0d167812 */ /* 0x001fe200078ec0ff */
[----:B--2---:R-:W-:-:S04]  /*0140*/  IMAD R0, R2, UR4, R13 ;  /* 0x0000000402007c24 */ /* 0x004fc8000f8e020d */
[----:B------:R-:W-:-:S05]  /*0150*/  IMAD.IADD R0, R11, 0x1, R0 ;  /* 0x000000010b007824 */ /* 0x000fca00078e0200 */
[----:B------:R-:W-:-:S13]  /*0160*/  ISETP.GE.AND P0, PT, R0, UR5, PT ;  /* 0x0000000500007c0c */ /* 0x000fda000bf06270 */
[----:B---34-:R-:W-:Y:S05]  /*0170*/  @P0 BRA `(.L_x_10) ;  /* 0x0000000400980947 */ /* 0x018fea0003800000 */
[----:B------:R-:W0:Y:S01]  /*0180*/  I2F.U32.RP R9, UR14 ;  /* 0x0000000e00097d06 */ /* 0x000e220008209000 */
[----:B------:R-:W-:Y:S01]  /*0190*/  VIADD R6, R0, UR14 ;  /* 0x0000000e00067c36 */ /* 0x000fe20008000000 */
[----:B------:R-:W-:Y:S01]  /*01a0*/  ISETP.NE.U32.AND P2, PT, RZ, UR14, PT ;  /* 0x0000000eff007c0c */ /* 0x000fe2000bf45070 */
[----:B------:R-:W-:Y:S01]  /*01b0*/  IMAD R15, RZ, RZ, -UR14 ;  /* 0x8000000eff0f7e24 */ /* 0x000fe2000f8e02ff */
[----:B------:R-:W-:Y:S01]  /*01c0*/  BSSY.RECONVERGENT B1, `(.L_x_11) ;  /* 0x0000031000017945 */ /* 0x000fe20003800200 */
[----:B------:R-:W-:Y:S01]  /*01d0*/  IMAD.MOV.U32 R21, RZ, RZ, R11 ;  /* 0x000000ffff157224 */ /* 0x000fe200078e000b */
[C---:B------:R-:W-:Y:S02]  /*01e0*/  ISETP.GE.AND P0, PT, R6.reuse, UR5, PT ;  /* 0x0000000506007c0c */ /* 0x040fe4000bf06270 */
[----:B------:R-:W-:Y:S02]  /*01f0*/  VIMNMX R7, PT, PT, R6, UR5, !PT ;  /* 0x0000000506077c48 */ /* 0x000fe4000ffe0100 */
[----:B------:R-:W-:-:S02]  /*0200*/  SEL R8, RZ, 0x1, P0 ;  /* 0x00000001ff087807 */ /* 0x000fc40000000000 */
[----:B------:R-:W-:Y:S02]  /*0210*/  PRMT R12, RZ, 0x7610, R12 ;  /* 0x00007610ff0c7816 */ /* 0x000fe4000000000c */
[----:B------:R-:W-:Y:S01]  /*0220*/  IADD3 R7, PT, PT, R7, -R6, -R8 ;  /* 0x8000000607077210 */ /* 0x000fe20007ffe808 */
[----:B0-----:R-:W0:Y:S02]  /*0230*/  MUFU.RCP R9, R9 ;  /* 0x0000000900097308 */ /* 0x001e240000001000 */
[----:B0-----:R-:W-:-:S06]  /*0240*/  VIADD R4, R9, 0xffffffe ;  /* 0x0ffffffe09047836 */ /* 0x001fcc0000000000 */
[----:B------:R0:W1:Y:S02]  /*0250*/  F2I.FTZ.U32.TRUNC.NTZ R5, R4 ;  /* 0x0000000400057305 */ /* 0x000064000021f000 */
[----:B0-----:R-:W-:Y:S02]  /*0260*/  IMAD.MOV.U32 R4, RZ, RZ, RZ ;  /* 0x000000ffff047224 */ /* 0x001fe400078e00ff */
[----:B-1----:R-:W-:-:S04]  /*0270*/  IMAD R15, R15, R5, RZ ;  /* 0x000000050f0f7224 */ /* 0x002fc800078e02ff */
[----:B------:R-:W-:-:S06]  /*0280*/  IMAD.HI.U32 R10, R5, R15, R4 ;  /* 0x0000000f050a7227 */ /* 0x000fcc00078e0004 */
[----:B------:R-:W-:-:S04]  /*0290*/  IMAD.HI.U32 R5, R10, R7, RZ ;  /* 0x000000070a057227 */ /* 0x000fc800078e00ff */
[----:B------:R-:W-:Y:S02]  /*02a0*/  IMAD.MOV R4, RZ, RZ, -R5 ;  /* 0x000000ffff047224 */ /* 0x000fe400078e0a05 */
[----:B------:R-:W-:Y:S02]  /*02b0*/  IMAD.MOV.U32 R10, RZ, RZ, R0 ;  /* 0x000000ffff0a7224 */ /* 0x000fe400078e0000 */
[----:B------:R-:W-:-:S05]  /*02c0*/  IMAD R7, R4, UR14, R7 ;  /* 0x0000000e04077c24 */ /* 0x000fca000f8e0207 */
[----:B------:R-:W-:-:S13]  /*02d0*/  ISETP.GE.U32.AND P0, PT, R7, UR14, PT ;  /* 0x0000000e07007c0c */ /* 0x000fda000bf06070 */
[----:B------:R-:W-:Y:S02]  /*02e0*/  @P0 VIADD R7, R7, -UR14 ;  /* 0x8000000e07070c36 */ /* 0x000fe40008000000 */
[----:B------:R-:W-:-:S03]  /*02f0*/  @P0 VIADD R5, R5, 0x1 ;  /* 0x0000000105050836 */ /* 0x000fc60000000000 */
[----:B------:R-:W-:-:S13]  /*0300*/  ISETP.GE.U32.AND P1, PT, R7, UR14, PT ;  /* 0x0000000e07007c0c */ /* 0x000fda000bf26070 */
[----:B------:R-:W-:Y:S01]  /*0310*/  @P1 VIADD R5, R5, 0x1 ;  /* 0x0000000105051836 */ /* 0x000fe20000000000 */
[----:B------:R-:W-:-:S05]  /*0320*/  @!P2 LOP3.LUT R5, RZ, UR14, RZ, 0x33, !PT ;  /* 0x0000000eff05ac12 */ /* 0x000fca000f8e33ff */
[----:B------:R-:W-:-:S05]  /*0330*/  IMAD.IADD R4, R8, 0x1, R5 ;  /* 0x0000000108047824 */ /* 0x000fca00078e0205 */
[C---:B------:R-:W-:Y:S02]  /*0340*/  LOP3.LUT R5, R4.reuse, 0x3, RZ, 0xc0, !PT ;  /* 0x0000000304057812 */ /* 0x040fe400078ec0ff */
[----:B------:R-:W-:Y:S02]  /*0350*/  ISETP.GE.U32.AND P0, PT, R4, 0x3, PT ;  /* 0x000000030400780c */ /* 0x000fe40003f06070 */
[----:B------:R-:W-:-:S13]  /*0360*/  ISETP.NE.AND P1, PT, R5, 0x3, PT ;  /* 0x000000030500780c */ /* 0x000fda0003f25270 */
[----:B------:R-:W-:Y:S05]  /*0370*/  @!P1 BRA `(.L_x_12) ;  /* 0x0000000000549947 */ /* 0x000fea0003800000 */
[----:B------:R-:W-:Y:S01]  /*0380*/  VIADD R4, R4, 0x1 ;  /* 0x0000000104047836 */ /* 0x000fe20000000000 */
[----:B------:R-:W-:Y:S01]  /*0390*/  PRMT R12, RZ, 0x7610, R12 ;  /* 0x00007610ff0c7816 */ /* 0x000fe2000000000c */
[----:B------:R-:W-:Y:S02]  /*03a0*/  IMAD.MOV.U32 R10, RZ, RZ, R0 ;  /* 0x000000ffff0a7224 */ /* 0x000fe400078e0000 */
[----:B------:R-:W-:Y:S01]  /*03b0*/  IMAD.MOV.U32 R21, RZ, RZ, R11 ;  /* 0x000000ffff157224 */ /* 0x000fe200078e000b */
[----:B------:R-:W-:-:S05]  /*03c0*/  LOP3.LUT R4, R4, 0x3, RZ, 0xc0, !PT ;  /* 0x0000000304047812 */ /* 0x000fca00078ec0ff */
[----:B------:R-:W-:-:S07]  /*03d0*/  IMAD.MOV R6, RZ, RZ, -R4 ;  /* 0x000000ffff067224 */ /* 0x000fce00078e0a04 */
.L_x_13:
[--C-:B------:R-:W-:Y:S01]  /*03e0*/  SHF.R.S32.HI R5, RZ, 0x1f, R10.reuse ;  /* 0x0000001fff057819 */ /* 0x100fe2000001140a */
[----:B------:R-:W-:-:S04]  /*03f0*/  IMAD.MOV.U32 R4, RZ, RZ, R10 ;  /* 0x000000ffff047224 */ /* 0x000fc800078e000a */
[----:B------:R-:W-:-:S03]  /*0400*/  IMAD.WIDE R8, R11, UR6, R4 ;  /* 0x000000060b087c25 */ /* 0x000fc6000f8e0204 */
[----:B------:R-:W-:-:S04]  /*0410*/  LEA R4, P1, R8, UR12, 0x1 ;  /* 0x0000000c08047c11 */ /* 0x000fc8000f8208ff */
[----:B------:R-:W-:-:S06]  /*0420*/  LEA.HI.X R5, R8, UR13, R9, 0x1, P1 ;  /* 0x0000000d08057c11 */ /* 0x000fcc00088f0c09 */
[----:B------:R-:W2:Y:S01]  /*0430*/  LDG.E.U16 R5, desc[UR10][R4.64] ;  /* 0x0000000a04057981 */ /* 0x000ea2000c1e1500 */
[----:B------:R-:W-:-:S05]  /*0440*/  VIADD R6, R6, 0x1 ;  /* 0x0000000106067836 */ /* 0x000fca0000000000 */
[----:B------:R-:W-:Y:S02]  /*0450*/  ISETP.NE.AND P2, PT, R6, RZ, PT ;  /* 0x000000ff0600720c */ /* 0x000fe40003f45270 */
[C---:B--2---:R-:W-:Y:S01]  /*0460*/  HSETP2.GT.AND P1, PT, |R5|.reuse.H0_H0, R12.H0_H0, PT ;  /* 0x2000000c05007234 */ /* 0x044fe20003f24a00 */
[----:B------:R-:W-:-:S04]  /*0470*/  HADD2 R4, |R5|.H0_H0, -RZ.H0_H0 ;  /* 0xa00000ff05047230 */ /* 0x000fc80000000a00 */
[----:B------:R-:W-:Y:S01]  /*0480*/  SEL R21, R21, R10, !P1 ;  /* 0x0000000a15157207 */ /* 0x000fe20004800000 */
[----:B------:R-:W-:Y:S01]  /*0490*/  VIADD R10, R10, UR14 ;  /* 0x0000000e0a0a7c36 */ /* 0x000fe20008000000 */
[----:B------:R-:W-:-:S06]  /*04a0*/  PRMT R4, R4, 0x5410, RZ ;  /* 0x0000541004047816 */ /* 0x000fcc00000000ff */
[----:B------:R-:W-:Y:S01]  /*04b0*/  @P1 PRMT R12, R4, 0x7610, R12 ;  /* 0x00007610040c1816 */ /* 0x000fe2000000000c */
[----:B------:R-:W-:Y:S06]  /*04c0*/  @P2 BRA `(.L_x_13) ;  /* 0xfffffffc00c42947 */ /* 0x000fec000383ffff */
.L_x_12:
[----:B------:R-:W-:Y:S05]  /*04d0*/  BSYNC.RECONVERGENT B1 ;  /* 0x0000000000017941 */ /* 0x000fea0003800200 */
.L_x_11:
[----:B------:R-:W-:Y:S05]  /*04e0*/  @!P0 BRA `(.L_x_10) ;  /* 0x0000000000bc8947 */ /* 0x000fea0003800000 */
.L_x_14:
[--C-:B------:R-:W-:Y:S01]  /*04f0*/  SHF.R.S32.HI R5, RZ, 0x1f, R10.reuse ;  /* 0x0000001fff057819 */ /* 0x100fe2000001140a */
[----:B------:R-:W-:-:S04]  /*0500*/  IMAD.MOV.U32 R4, RZ, RZ, R10 ;  /* 0x000000ffff047224 */ /* 0x000fc800078e000a */
[----:B------:R-:W-:-:S04]  /*0510*/  IMAD.WIDE R6, R11, UR7, R4 ;  /* 0x000000070b067c25 */ /* 0x000fc8000f8e0204 */
[----:B------:R-:W-:Y:S01]  /*0520*/  VIADD R4, R10, UR14 ;  /* 0x0000000e0a047c36 */ /* 0x000fe20008000000 */
[----:B------:R-:W-:-:S04]  /*0530*/  LEA R18, P0, R6, UR16, 0x1 ;  /* 0x0000001006127c11 */ /* 0x000fc8000f8008ff */
[----:B------:R-:W-:Y:S02]  /*0540*/  LEA.HI.X R19, R6, UR17, R7, 0x1, P0 ;  /* 0x0000001106137c11 */ /* 0x000fe400080f0c07 */
[----:B------:R-:W-:-:S03]  /*0550*/  SHF.R.S32.HI R5, RZ, 0x1f, R4 ;  /* 0x0000001fff057819 */ /* 0x000fc60000011404 */
[----:B------:R0:W2:Y:S01]  /*0560*/  LDG.E.U16 R20, desc[UR10][R18.64] ;  /* 0x0000000a12147981 */ /* 0x0000a2000c1e1500 */
[----:B------:R-:W-:Y:S02]  /*0570*/  VIADD R6, R4, UR14 ;  /* 0x0000000e04067c36 */ /* 0x000fe40008000000 */
[----:B------:R-:W-:-:S03]  /*0580*/  IMAD.WIDE R8, R11, UR7, R4 ;  /* 0x000000070b087c25 */ /* 0x000fc6000f8e0204 */
[----:B------:R-:W-:Y:S02]  /*0590*/  SHF.R.S32.HI R7, RZ, 0x1f, R6 ;  /* 0x0000001fff077819 */ /* 0x000fe40000011406 */
[----:B------:R-:W-:-:S04]  /*05a0*/  LEA R24, P0, R8, UR16, 0x1 ;  /* 0x0000001008187c11 */ /* 0x000fc8000f8008ff */
[----:B------:R-:W-:Y:S01]  /*05b0*/  LEA.HI.X R25, R8, UR17, R9, 0x1, P0 ;  /* 0x0000001108197c11 */ /* 0x000fe200080f0c09 */
[----:B------:R-:W-:-:S04]  /*05c0*/  IMAD.WIDE R14, R11, UR7, R6 ;  /* 0x000000070b0e7c25 */ /* 0x000fc8000f8e0206 */
[----:B------:R-:W3:Y:S01]  /*05d0*/  LDG.E.U16 R5, desc[UR10][R24.64] ;  /* 0x0000000a18057981 */ /* 0x000ee2000c1e1500 */
[----:B------:R-:W-:Y:S01]  /*05e0*/  LEA R16, P0, R14, UR16, 0x1 ;  /* 0x000000100e107c11 */ /* 0x000fe2000f8008ff */
[----:B------:R-:W-:-:S03]  /*05f0*/  VIADD R8, R6, UR14 ;  /* 0x0000000e06087c36 */ /* 0x000fc60008000000 */
[----:B------:R-:W-:Y:S02]  /*0600*/  LEA.HI.X R17, R14, UR17, R15, 0x1, P0 ;  /* 0x000000110e117c11 */ /* 0x000fe400080f0c0f */
[----:B------:R-:W-:-:S04]  /*0610*/  SHF.R.S32.HI R9, RZ, 0x1f, R8 ;  /* 0x0000001fff097819 */ /* 0x000fc80000011408 */
[----:B------:R-:W4:Y:S01]  /*0620*/  LDG.E.U16 R17, desc[UR10][R16.64] ;  /* 0x0000000a10117981 */ /* 0x000f22000c1e1500 */
[----:B------:R-:W-:-:S03]  /*0630*/  IMAD.WIDE R14, R11, UR7, R8 ;  /* 0x000000070b0e7c25 */ /* 0x000fc6000f8e0208 */
[----:B0-----:R-:W-:-:S04]  /*0640*/  LEA R18, P0, R14, UR16, 0x1 ;  /* 0x000000100e127c11 */ /* 0x001fc8000f8008ff */
[----:B------:R-:W-:-:S06]  /*0650*/  LEA.HI.X R19, R14, UR17, R15, 0x1, P0 ;  /* 0x000000110e137c11 */ /* 0x000fcc00080f0c0f */
[----:B------:R-:W5:Y:S01]  /*0660*/  LDG.E.U16 R19, desc[UR10][R18.64] ;  /* 0x0000000a12137981 */ /* 0x000f62000c1e1500 */
[C---:B--2---:R-:W-:Y:S01]  /*0670*/  HSETP2.GT.AND P1, PT, |R20|.reuse.H0_H0, R12.H0_H0, PT ;  /* 0x2000000c14007234 */ /* 0x044fe20003f24a00 */
[----:B------:R-:W-:-:S05]  /*0680*/  HADD2 R7, |R20|.H0_H0, -RZ.H0_H0 ;  /* 0xa00000ff14077230 */ /* 0x000fca0000000a00 */
[----:B------:R-:W-:-:S07]  /*0690*/  PRMT R7, R7, 0x5410, RZ ;  /* 0x0000541007077816 */ /* 0x000fce00000000ff */
[----:B------:R-:W-:-:S05]  /*06a0*/  @P1 PRMT R12, R7, 0x7610, R12 ;  /* 0x00007610070c1816 */ /* 0x000fca000000000c */
[C---:B---3--:R-:W-:Y:S01]  /*06b0*/  HSETP2.GT.AND P2, PT, |R5|.reuse.H0_H0, R12.H0_H0, PT ;  /* 0x2000000c05007234 */ /* 0x048fe20003f44a00 */
[----:B------:R-:W-:-:S05]  /*06c0*/  HADD2 R5, |R5|.H0_H0, -RZ.H0_H0 ;  /* 0xa00000ff05057230 */ /* 0x000fca0000000a00 */
[----:B------:R-:W-:-:S07]  /*06d0*/  PRMT R5, R5, 0x5410, RZ ;  /* 0x0000541005057816 */ /* 0x000fce00000000ff */
[----:B------:R-:W-:Y:S01]  /*06e0*/  @P2 PRMT R12, R5, 0x7610, R12 ;  /* 0x00007610050c2816 */ /* 0x000fe2000000000c */
[----:B----4-:R-:W-:-:S04]  /*06f0*/  HADD2 R5, |R17|.H0_H0, -RZ.H0_H0 ;  /* 0xa00000ff11057230 */ /* 0x010fc80000000a00 */
[----:B------:R-:W-:Y:S02]  /*0700*/  HSETP2.GT.AND P3, PT, |R17|.H0_H0, R12.H0_H0, PT ;  /* 0x2000000c11007234 */ /* 0x000fe40003f64a00 */
[----:B------:R-:W-:-:S11]  /*0710*/  PRMT R5, R5, 0x5410, RZ ;  /* 0x0000541005057816 */ /* 0x000fd600000000ff */
[----:B------:R-:W-:Y:S02]  /*0720*/  @P3 PRMT R12, R5, 0x7610, R12 ;  /* 0x00007610050c3816 */ /* 0x000fe4000000000c */
[----:B------:R-:W-:Y:S01]  /*0730*/  SEL R5, R21, R10, !P1 ;  /* 0x0000000a15057207 */ /* 0x000fe20004800000 */
[----:B------:R-:W-:Y:S02]  /*0740*/  VIADD R10, R8, UR14 ;  /* 0x0000000e080a7c36 */ /* 0x000fe40008000000 */
[C---:B-----5:R-:W-:Y:S01]  /*0750*/  HSETP2.GT.AND P0, PT, |R19|.reuse.H0_H0, R12.H0_H0, PT ;  /* 0x2000000c13007234 */ /* 0x060fe20003f04a00 */
[----:B------:R-:W-:Y:S01]  /*0760*/  HADD2 R19, |R19|.H0_H0, -RZ.H0_H0 ;  /* 0xa00000ff13137230 */ /* 0x000fe20000000a00 */
[----:B------:R-:W-:Y:S02]  /*0770*/  SEL R5, R5, R4, !P2 ;  /* 0x0000000405057207 */ /* 0x000fe40005000000 */
[----:B------:R-:W-:Y:S02]  /*0780*/  ISETP.GE.AND P1, PT, R10, UR5, PT ;  /* 0x000000050a007c0c */ /* 0x000fe4000bf26270 */
[----:B------:R-:W-:-:S02]  /*0790*/  SEL R5, R5, R6, !P3 ;  /* 0x0000000605057207 */ /* 0x000fc40005800000 */
[----:B------:R-:W-:Y:S02]  /*07a0*/  PRMT R4, R19, 0x5410, RZ ;  /* 0x0000541013047816 */ /* 0x000fe400000000ff */
[----:B------:R-:W-:-:S03]  /*07b0*/  SEL R21, R5, R8, !P0 ;  /* 0x0000000805157207 */ /* 0x000fc60004000000 */
[----:B------:R-:W-:-:S04]  /*07c0*/  @P0 PRMT R12, R4, 0x7610, R12 ;  /* 0x00007610040c0816 */ /* 0x000fc8000000000c */
[----:B------:R-:W-:Y:S05]  /*07d0*/  @!P1 BRA `(.L_x_14) ;  /* 0xfffffffc00449947 */ /* 0x000fea000383ffff */
.L_x_10:
[----:B------:R-:W-:Y:S05]  /*07e0*/  BSYNC.RECONVERGENT B0 ;  /* 0x0000000000007941 */ /* 0x000fea0003800200 */
.L_x_9:
[----:B------:R-:W-:Y:S01]  /*07f0*/  PRMT R4, R12, 0x5410, R12 ;  /* 0x000054100c047816 */ /* 0x000fe2000000000c */
[----:B------:R-:W-:Y:S01]  /*0800*/  SHFL.DOWN PT, R6, R21, 0x10, 0x1f ;  /* 0x0a001f0015067f89 */ /* 0x000fe200000e0000 */
[----:B------:R-:W0:Y:S01]  /*0810*/  S2UR UR6, SR_CgaCtaId ;  /* 0x00000000000679c3 */ /* 0x000e220000008800 */
[----:B------:R-:W-:Y:S01]  /*0820*/  ISETP.NE.AND P1, PT, R22, RZ, PT ;  /* 0x000000ff1600720c */ /* 0x000fe20003f25270 */
[----:B------:R-:W-:Y:S01]  /*0830*/  UMOV UR5, 0x400 ;  /* 0x0000040000057882 */ /* 0x000fe20000000000 */
[----:B------:R-:W1:Y:S01]  /*0840*/  SHFL.DOWN PT, R5, R4, 0x10, 0x1f ;  /* 0x0a001f0004057f89 */ /* 0x000e6200000e0000 */
[----:B------:R-:W-:Y:S01]  /*0850*/  BSSY B0, `(.L_x_15) ;  /* 0x0000057000007945 */ /* 0x000fe20003800000 */
[----:B0-----:R-:W-:Y:S01]  /*0860*/  ULEA UR5, UR6, UR5, 0x18 ;  /* 0x0000000506057291 */ /* 0x001fe2000f8ec0ff */
[----:B-1----:R-:W-:-:S03]  /*0870*/  HSETP2.GT.AND P0, PT, R5.H0_H0, R12.H0_H0, PT ;  /* 0x2000000c05007234 */ /* 0x002fc60003f04800 */
[----:B------:R-:W-:Y:S02]  /*0880*/  ULEA UR13, UR4, UR5, 0x1 ;  /* 0x00000005040d7291 */ /* 0x000fe4000f8e08ff */
[----:B------:R-:W-:Y:S02]  /*0890*/  SEL R5, R12, R5, !P0 ;  /* 0x000000050c057207 */ /* 0x000fe40004000000 */
[----:B------:R-:W-:Y:S02]  /*08a0*/  SEL R6, R21, R6, !P0 ;  /* 0x0000000615067207 */ /* 0x000fe40004000000 */
[----:B------:R-:W-:-:S03]  /*08b0*/  PRMT R4, R5, 0x5410, R5 ;  /* 0x0000541005047816 */ /* 0x000fc60000000005 */
[----:B------:R-:W-:Y:S04]  /*08c0*/  SHFL.DOWN PT, R7, R6, 0x8, 0x1f ;  /* 0x09001f0006077f89 */ /* 0x000fe800000e0000 */
[----:B------:R-:W0:Y:S02]  /*08d0*/  SHFL.DOWN PT, R8, R4, 0x8, 0x1f ;  /* 0x09001f0004087f89 */ /* 0x000e2400000e0000 */
[----:B0-----:R-:W-:-:S05]  /*08e0*/  HSETP2.GT.AND P0, PT, R8.H0_H0, R5.H0_H0, PT ;  /* 0x2000000508007234 */ /* 0x001fca0003f04800 */
        /* <DEDUP_REMOVED lines=8> */
[----:B------:R-:W-:Y:S02]  /*0970*/  PRMT R4, R5, 0x5410, R5 ;  /* 0x0000541005047816 */ /* 0x000fe40000000005 */
[----:B------:R-:W-:Y:S01]  /*0980*/  @!P1 SHF.R.U32.HI R7, RZ, 0x5, R13 ;  /* 0x00000005ff079819 */ /* 0x000fe2000001160d */
[----:B------:R-:W-:Y:S04]  /*0990*/  SHFL.DOWN PT, R9, R10, 0x2, 0x1f ;  /* 0x08401f000a097f89 */ /* 0x000fe800000e0000 */
[----:B------:R-:W0:Y:S02]  /*09a0*/  SHFL.DOWN PT, R8, R4, 0x2, 0x1f ;  /* 0x08401f0004087f89 */ /* 0x000e2400000e0000 */
[----:B0-----:R-:W-:-:S05]  /*09b0*/  HSETP2.GT.AND P0, PT, R8.H0_H0, R5.H0_H0, PT ;  /* 0x2000000508007234 */ /* 0x001fca0003f04800 */
[----:B------:R-:W-:Y:S02]  /*09c0*/  SEL R5, R5, R8, !P0 ;  /* 0x0000000805057207 */ /* 0x000fe40004000000 */
[----:B------:R-:W-:Y:S02]  /*09d0*/  SEL R9, R10, R9, !P0 ;  /* 0x000000090a097207 */ /* 0x000fe40004000000 */
[----:B------:R-:W-:-:S03]  /*09e0*/  PRMT R4, R5, 0x5410, R5 ;  /* 0x0000541005047816 */ /* 0x000fc60000000005 */
[----:B------:R-:W-:Y:S04]  /*09f0*/  SHFL.DOWN PT, R8, R9, 0x1, 0x1f ;  /* 0x08201f0009087f89 */ /* 0x000fe800000e0000 */
[----:B------:R0:W1:Y:S02]  /*0a00*/  SHFL.DOWN PT, R6, R4, 0x1, 0x1f ;  /* 0x08201f0004067f89 */ /* 0x00006400000e0000 */
[C---:B0-----:R-:W-:Y:S02]  /*0a10*/  @!P1 LEA R4, R7.reuse, UR5, 0x1 ;  /* 0x0000000507049c11 */ /* 0x041fe4000f8e08ff */
[----:B------:R-:W-:Y:S02]  /*0a20*/  @!P1 LEA R7, R7, UR13, 0x2 ;  /* 0x0000000d07079c11 */ /* 0x000fe4000f8e10ff */
[----:B-1----:R-:W-:-:S05]  /*0a30*/  HSETP2.GT.AND P0, PT, R6.H0_H0, R5.H0_H0, PT ;  /* 0x2000000506007234 */ /* 0x002fca0003f04800 */
[----:B------:R-:W-:Y:S02]  /*0a40*/  SEL R5, R5, R6, !P0 ;  /* 0x0000000605057207 */ /* 0x000fe40004000000 */
[----:B------:R-:W-:Y:S02]  /*0a50*/  SEL R8, R9, R8, !P0 ;  /* 0x0000000809087207 */ /* 0x000fe40004000000 */
[----:B------:R-:W-:Y:S01]  /*0a60*/  ISETP.GT.U32.AND P0, PT, R13, 0x1f, PT ;  /* 0x0000001f0d00780c */ /* 0x000fe20003f04070 */
[----:B------:R0:W-:Y:S04]  /*0a70*/  @!P1 STS.U16 [R4], R5 ;  /* 0x0000000504009388 */ /* 0x0001e80000000400 */
[----:B------:R0:W-:Y:S01]  /*0a80*/  @!P1 STS [R7], R8 ;  /* 0x0000000807009388 */ /* 0x0001e20000000800 */
[----:B------:R-:W-:Y:S07]  /*0a90*/  BAR.SYNC.DEFER_BLOCKING 0x0 ;  /* 0x0000000000007b1d */ /* 0x000fee0000010000 */
[----:B------:R-:W-:Y:S05]  /*0aa0*/  @P0 BRA `(.L_x_16) ;  /* 0x0000000000c40947 */ /* 0x000fea0003800000 */
[----:B------:R-:W-:Y:S01]  /*0ab0*/  USHF.R.U32.HI UR6, URZ, 0x5, UR4 ;  /* 0x00000005ff067899 */ /* 0x000fe20008011604 */
[----:B0-----:R-:W-:Y:S01]  /*0ac0*/  IMAD.MOV.U32 R5, RZ, RZ, R11 ;  /* 0x000000ffff057224 */ /* 0x001fe200078e000b */
[----:B------:R-:W-:Y:S02]  /*0ad0*/  PRMT R4, RZ, 0x7610, R4 ;  /* 0x00007610ff047816 */ /* 0x000fe40000000004 */
[C---:B------:R-:W-:Y:S02]  /*0ae0*/  ISETP.NE.AND P0, PT, R22.reuse, RZ, PT ;  /* 0x000000ff1600720c */ /* 0x040fe40003f05270 */
[----:B------:R-:W-:Y:S01]  /*0af0*/  ISETP.GE.U32.AND P1, PT, R22, UR6, PT ;  /* 0x0000000616007c0c */ /* 0x000fe2000bf26070 */
[----:B------:R-:W-:-:S12]  /*0b00*/  UMOV UR6, 0xffffffff ;  /* 0xffffffff00067882 */ /* 0x000fd80000000000 */
[C---:B------:R-:W-:Y:S02]  /*0b10*/  @!P1 LEA R6, R22.reuse, UR5, 0x1 ;  /* 0x0000000516069c11 */ /* 0x040fe4000f8e08ff */
[----:B------:R-:W-:-:S04]  /*0b20*/  @!P1 LEA R7, R22, UR13, 0x2 ;  /* 0x0000000d16079c11 */ /* 0x000fc8000f8e10ff */
[----:B------:R-:W0:Y:S04]  /*0b30*/  @!P1 LDS.U16 R6, [R6] ;  /* 0x0000000006069984 */ /* 0x000e280000000400 */
[----:B------:R1:W2:Y:S01]  /*0b40*/  @!P1 LDS R5, [R7] ;  /* 0x0000000007059984 */ /* 0x0002a20000000800 */
[----:B0-----:R-:W-:-:S04]  /*0b50*/  @!P1 PRMT R4, R6, 0x7610, R4 ;  /* 0x0000761006049816 */ /* 0x001fc80000000004 */
[----:B------:R-:W-:Y:S01]  /*0b60*/  PRMT R6, R4, 0x5410, R4 ;  /* 0x0000541004067816 */ /* 0x000fe20000000004 */
[----:B-12---:R-:W-:Y:S06]  /*0b70*/  BRA.DIV UR6, `(.L_x_17) ;  /* 0x0000001206487947 */ /* 0x006fec000b800000 */
[----:B------:R-:W0:Y:S02]  /*0b80*/  SHFL.DOWN PT, R6, R6, 0x10, 0x1f ;  /* 0x0a001f0006067f89 */ /* 0x000e2400000e0000 */
[----:B0-----:R-:W-:-:S05]  /*0b90*/  PRMT R7, R6, 0x7610, R7 ;  /* 0x0000761006077816 */ /* 0x001fca0000000007 */
[----:B------:R-:W-:-:S05]  /*0ba0*/  HSETP2.GT.AND P1, PT, R7.H0_H0, R4.H0_H0, PT ;  /* 0x2000000407007234 */ /* 0x000fca0003f24800 */
[----:B------:R-:W-:Y:S02]  /*0bb0*/  SEL R7, R4, R7, !P1 ;  /* 0x0000000704077207 */ /* 0x000fe40004800000 */
[----:B------:R-:W0:Y:S02]  /*0bc0*/  SHFL.DOWN PT, R4, R5, 0x10, 0x1f ;  /* 0x0a001f0005047f89 */ /* 0x000e2400000e0000 */
[----:B------:R-:W-:-:S05]  /*0bd0*/  PRMT R6, R7, 0x5410, R7 ;  /* 0x0000541007067816 */ /* 0x000fca0000000007 */
[----:B------:R-:W1:Y:S01]  /*0be0*/  SHFL.DOWN PT, R8, R6, 0x8, 0x1f ;  /* 0x09001f0006087f89 */ /* 0x000e6200000e0000 */
[----:B0-----:R-:W-:Y:S02]  /*0bf0*/  SEL R4, R5, R4, !P1 ;  /* 0x0000000405047207 */ /* 0x001fe40004800000 */
[----:B-1----:R-:W-:-:S05]  /*0c00*/  HSETP2.GT.AND P2, PT, R8.H0_H0, R7.H0_H0, PT ;  /* 0x2000000708007234 */ /* 0x002fca0003f44800 */
[----:B------:R-:W-:Y:S02]  /*0c10*/  SEL R8, R7, R8, !P2 ;  /* 0x0000000807087207 */ /* 0x000fe40005000000 */
[----:B------:R-:W0:Y:S02]  /*0c20*/  SHFL.DOWN PT, R7, R4, 0x8, 0x1f ;  /* 0x09001f0004077f89 */ /* 0x000e2400000e0000 */
[----:B------:R-:W-:-:S05]  /*0c30*/  PRMT R5, R8, 0x5410, R8 ;  /* 0x0000541008057816 */ /* 0x000fca0000000008 */
[----:B------:R-:W1:Y:S01]  /*0c40*/  SHFL.DOWN PT, R15, R5, 0x4, 0x1f ;  /* 0x08801f00050f7f89 */ /* 0x000e6200000e0000 */
[----:B0-----:R-:W-:-:S05]  /*0c50*/  SEL R7, R4, R7, !P2 ;  /* 0x0000000704077207 */ /* 0x001fca0005000000 */
[----:B------:R-:W0:Y:S01]  /*0c60*/  SHFL.DOWN PT, R6, R7, 0x4, 0x1f ;  /* 0x08801f0007067f89 */ /* 0x000e2200000e0000 */
[----:B-1----:R-:W-:-:S05]  /*0c70*/  HSETP2.GT.AND P1, PT, R15.H0_H0, R8.H0_H0, PT ;  /* 0x200000080f007234 */ /* 0x002fca0003f24800 */
[----:B------:R-:W-:-:S04]  /*0c80*/  SEL R8, R8, R15, !P1 ;  /* 0x0000000f08087207 */ /* 0x000fc80004800000 */
[----:B------:R-:W-:-:S05]  /*0c90*/  PRMT R4, R8, 0x5410, R8 ;  /* 0x0000541008047816 */ /* 0x000fca0000000008 */
[----:B------:R-:W1:Y:S01]  /*0ca0*/  SHFL.DOWN PT, R15, R4, 0x2, 0x1f ;  /* 0x08401f00040f7f89 */ /* 0x000e6200000e0000 */
[----:B0-----:R-:W-:-:S05]  /*0cb0*/  SEL R6, R7, R6, !P1 ;  /* 0x0000000607067207 */ /* 0x001fca0004800000 */
[----:B------:R-:W0:Y:S01]  /*0cc0*/  SHFL.DOWN PT, R17, R6, 0x2, 0x1f ;  /* 0x08401f0006117f89 */ /* 0x000e2200000e0000 */
[----:B-1----:R-:W-:-:S05]  /*0cd0*/  HSETP2.GT.AND P1, PT, R15.H0_H0, R8.H0_H0, PT ;  /* 0x200000080f007234 */ /* 0x002fca0003f24800 */
[----:B------:R-:W-:-:S04]  /*0ce0*/  SEL R8, R8, R15, !P1 ;  /* 0x0000000f08087207 */ /* 0x000fc80004800000 */
[----:B------:R-:W-:Y:S02]  /*0cf0*/  PRMT R4, R8, 0x5410, R8 ;  /* 0x0000541008047816 */ /* 0x000fe40000000008 */
[----:B0-----:R-:W-:-:S03]  /*0d00*/  SEL R17, R6, R17, !P1 ;  /* 0x0000001106117207 */ /* 0x001fc60004800000 */
[----:B------:R0:W1:Y:S04]  /*0d10*/  SHFL.DOWN PT, R15, R4, 0x1, 0x1f ;  /* 0x08201f00040f7f89 */ /* 0x00006800000e0000 */
[----:B------:R0:W2:Y:S02]  /*0d20*/  SHFL.DOWN PT, R10, R17, 0x1, 0x1f ;  /* 0x08201f00110a7f89 */ /* 0x0000a400000e0000 */
.L_x_55:
[----:B0-----:R-:W0:Y:S01]  /*0d30*/  @!P0 LDC.64 R4, c[0x0][0x398] ;  /* 0x0000e600ff048b82 */ /* 0x001e220000000a00 */
[----:B-1----:R-:W-:-:S05]  /*0d40*/  HSETP2.GT.AND P1, PT, R15.H0_H0, R8.H0_H0, PT ;  /* 0x200000080f007234 */ /* 0x002fca0003f24800 */
[----:B------:R-:W-:Y:S02]  /*0d50*/  SEL R15, R8, R15, !P1 ;  /* 0x0000000f080f7207 */ /* 0x000fe40004800000 */
[----:B------:R-:W1:Y:S01]  /*0d60*/  @!P0 LDC.64 R6, c[0x0][0x3a0] ;  /* 0x0000e800ff068b82 */ /* 0x000e620000000a00 */
[----:B--2---:R-:W-:Y:S01]  /*0d70*/  SEL R17, R17, R10, !P1 ;  /* 0x0000000a11117207 */ /* 0x004fe20004800000 */
[----:B0-----:R-:W-:-:S05]  /*0d80*/  @!P0 IMAD.WIDE.U32 R4, R2, 0x2, R4 ;  /* 0x0000000202048825 */ /* 0x001fca00078e0004 */
[----:B------:R2:W-:Y:S01]  /*0d90*/  @!P0 STG.E.U16 desc[UR10][R4.64], R15 ;  /* 0x0000000f04008986 */ /* 0x0005e2000c10150a */
[----:B-1----:R-:W-:-:S05]  /*0da0*/  @!P0 IMAD.WIDE.U32 R6, R2, 0x4, R6 ;  /* 0x0000000402068825 */ /* 0x002fca00078e0006 */
[----:B------:R2:W-:Y:S02]  /*0db0*/  @!P0 STG.E desc[UR10][R6.64], R17 ;  /* 0x0000001106008986 */ /* 0x0005e4000c10190a */
.L_x_16:
[----:B------:R-:W-:Y:S05]  /*0dc0*/  BSYNC B0 ;  /* 0x0000000000007941 */ /* 0x000fea0003800000 */
.L_x_15:
[----:B0-2---:R-:W-:-:S05]  /*0dd0*/  CS2R.32 R4, SR_CgaSize ;  /* 0x0000000000047805 */ /* 0x005fca0000008a00 */
[----:B------:R-:W-:-:S06]  /*0de0*/  IMAD R4, R4, -0xa0, RZ ;  /* 0xffffff6004047824 */ /* 0x000fcc00078e02ff */
[----:B------:R-:W0:Y:S01]  /*0df0*/  LDC R4, c[0x0][R4+0x258] ;  /* 0x0000960004047b82 */ /* 0x000e220000000800 */
[----:B------:R-:W-:-:S05]  /*0e00*/  CS2R.32 R5, SR_CgaSize ;  /* 0x0000000000057805 */ /* 0x000fca0000008a00 */
[----:B------:R-:W-:-:S06]  /*0e10*/  IMAD R5, R5, -0xa0, RZ ;  /* 0xffffff6005057824 */ /* 0x000fcc00078e02ff */
[----:B------:R-:W1:Y:S01]  /*0e20*/  LDC R5, c[0x0][R5+0x254] ;  /* 0x0000950005057b82 */ /* 0x000e620000000800 */
[----:B0-----:R-:W-:-:S04]  /*0e30*/  ISETP.NE.U32.AND P0, PT, R4, RZ, PT ;  /* 0x000000ff0400720c */ /* 0x001fc80003f05070 */
[----:B-1----:R-:W-:-:S13]  /*0e40*/  ISETP.NE.AND.EX P0, PT, R5, RZ, PT, P0 ;  /* 0x000000ff0500720c */ /* 0x002fda0003f05300 */
[----:B------:R-:W-:Y:S05]  /*0e50*/  @P0 BRA `(.L_x_18) ;  /* 0x0000000000040947 */ /* 0x000fea0003800000 */
[----:B------:R-:W-:Y:S05]  /*0e60*/  BPT.TRAP 0x1 ;  /* 0x000000040000795c */ /* 0x000fea0000300000 */
.L_x_18:
[----:B------:R-:W-:-:S03]  /*0e70*/  UMOV UR6, 0xffffffff ;  /* 0xffffffff00067882 */ /* 0x000fc60000000000 */
[----:B------:R-:W-:Y:S05]  /*0e80*/  BRA.DIV UR6, `(.L_x_19) ;  /* 0x0000001206a87947 */ /* 0x000fea000b800000 */
[----:B------:R-:W-:Y:S06]  /*0e90*/  BAR.SYNC.DEFER_BLOCKING 0x0 ;  /* 0x0000000000007b1d */ /* 0x000fec0000010000 */
.L_x_58:
[----:B------:R-:W0:Y:S01]  /*0ea0*/  S2R R8, SR_TID.Y ;  /* 0x0000000000087919 */ /* 0x000e220000002200 */
[----:B------:R-:W-:Y:S01]  /*0eb0*/  BSSY B0, `(.L_x_20) ;  /* 0x0000026000007945 */ /* 0x000fe20003800000 */
[----:B------:R-:W1:Y:S01]  /*0ec0*/  S2R R7, SR_TID.Z ;  /* 0x0000000000077919 */ /* 0x000e620000002300 */
[----:B0-----:R-:W-:-:S05]  /*0ed0*/  IMAD.IADD R8, R13, 0x1, R8 ;  /* 0x000000010d087824 */ /* 0x001fca00078e0208 */
[----:B-1----:R-:W-:-:S13]  /*0ee0*/  LOP3.LUT P0, R8, R8, RZ, R7, 0xfa, !PT ;  /* 0x000000ff08087212 */ /* 0x002fda000780fa07 */
[----:B------:R-:W-:Y:S05]  /*0ef0*/  @P0 BRA `(.L_x_21) ;  /* 0x0000000000840947 */ /* 0x000fea0003800000 */
[----:B------:R-:W0:Y:S01]  /*0f00*/  S2R R7, SR_CTAID.Y ;  /* 0x0000000000077919 */ /* 0x000e220000002600 */
[----:B------:R-:W1:Y:S01]  /*0f10*/  LDCU UR6, c[0x0][0x374] ;  /* 0x00006e80ff0677ac */ /* 0x000e620008000800 */
[----:B------:R-:W2:Y:S01]  /*0f20*/  S2R R9, SR_CTAID.Z ;  /* 0x0000000000097919 */ /* 0x000ea20000002700 */
[----:B------:R-:W3:Y:S01]  /*0f30*/  LDCU UR7, c[0x0][0x378] ;  /* 0x00006f00ff0777ac */ /* 0x000ee20008000800 */
[----:B------:R-:W4:Y:S01]  /*0f40*/  S2R R10, SR_LANEID ;  /* 0x00000000000a7919 */ /* 0x000f220000000000 */
[----:B------:R-:W-:Y:S01]  /*0f50*/  VOTEU.ANY UR12, UPT, PT ;  /* 0x00000000000c7886 */ /* 0x000fe200038e0100 */
[----:B------:R-:W-:-:S04]  /*0f60*/  UIADD3 UR8, UPT, UPT, URZ, -UR9, URZ ;  /* 0x80000009ff087290 */ /* 0x000fc8000fffe0ff */
[----:B-1----:R-:W-:-:S04]  /*0f70*/  UIMAD UR6, UR8, UR6, URZ ;  /* 0x00000006080672a4 */ /* 0x002fc8000f8e02ff */
[----:B---3--:R-:W-:Y:S01]  /*0f80*/  UIMAD UR6, UR7, UR6, -0x7fffffff ;  /* 0x80000001070674a4 */ /* 0x008fe2000f8e0206 */
[----:B0-----:R-:W-:Y:S02]  /*0f90*/  IMAD.IADD R6, R2, 0x1, R7 ;  /* 0x0000000102067824 */ /* 0x001fe400078e0207 */
[----:B--2---:R-:W-:Y:S02]  /*0fa0*/  IMAD.MOV R7, RZ, RZ, -R9 ;  /* 0x000000ffff077224 */ /* 0x004fe400078e0a09 */
[----:B------:R-:W4:Y:S03]  /*0fb0*/  FLO.U32 R9, UR12 ;  /* 0x0000000c00097d00 */ /* 0x000f2600080e0000 */
[----:B------:R-:W-:-:S05]  /*0fc0*/  ISETP.NE.AND P1, PT, R6, R7, PT ;  /* 0x000000070600720c */ /* 0x000fca0003f25270 */
[----:B------:R-:W0:Y:S01]  /*0fd0*/  POPC R6, UR12 ;  /* 0x0000000c00067d09 */ /* 0x000e220008000000 */
[----:B----4-:R-:W-:-:S07]  /*0fe0*/  ISETP.EQ.U32.AND P0, PT, R9, R10, PT ;  /* 0x0000000a0900720c */ /* 0x010fce0003f02070 */
[----:B------:R-:W-:Y:S01]  /*0ff0*/  VOTEU.ANY UP0, P1 ;  /* 0x0000000000ff7886 */ /* 0x000fe20000800100 */
[----:B------:R-:W-:-:S06]  /*1000*/  USEL UR6, UR6, 0x1, !UP0 ;  /* 0x0000000106067887 */ /* 0x000fcc000c000000 */
[----:B0-----:R-:W-:Y:S01]  /*1010*/  IMAD R7, R6, UR6, RZ ;  /* 0x0000000606077c24 */ /* 0x001fe2000f8e02ff */
[----:B------:R-:W-:Y:S06]  /*1020*/  @P0 MEMBAR.ALL.GPU ;  /* 0x0000000000000992 */ /* 0x000fec000000a000 */
[----:B------:R-:W-:-:S00]  /*1030*/  @P0 ERRBAR ;  /* 0x00000000000009ab */ /* 0x000fc00000000000 */
[----:B------:R-:W-:Y:S06]  /*1040*/  @P0 CGAERRBAR ;  /* 0x00000000000005ab */ /* 0x000fec0000000000 */
[----:B------:R-:W2:Y:S01]  /*1050*/  @P0 ATOM.E.ADD.STRONG.GPU PT, R10, desc[UR10][R4.64+0x4], R7 ;  /* 0x80000407040a098a */ /* 0x000ea200081ef10a */
[----:B------:R-:W0:Y:S02]  /*1060*/  S2R R12, SR_LTMASK ;  /* 0x00000000000c7919 */ /* 0x000e240000003900 */
[----:B0-----:R-:W-:-:S04]  /*1070*/  LOP3.LUT R12, R12, UR12, RZ, 0xc0, !PT ;  /* 0x0000000c0c0c7c12 */ /* 0x001fc8000f8ec0ff */
[----:B------:R-:W0:Y:S01]  /*1080*/  POPC R15, R12 ;  /* 0x0000000c000f7309 */ /* 0x000e220000000000 */
[----:B--2---:R-:W0:Y:S02]  /*1090*/  SHFL.IDX PT, R6, R10, R9, 0x1f ;  /* 0x00001f090a067589 */ /* 0x004e2400000e0000 */
[----:B0-----:R-:W-:-:S07]  /*10a0*/  IMAD R6, R15, UR6, R6 ;  /* 0x000000060f067c24 */ /* 0x001fce000f8e0206 */
.L_x_22:
[----:B------:R-:W2:Y:S04]  /*10b0*/  LD.E.STRONG.GPU R7, desc[UR10][R4.64+0x4] ;  /* 0x0000040a04077980 */ /* 0x000ea8000c10f900 */
[----:B--2---:R-:W-:Y:S01]  /*10c0*/  CCTL.IVALL ;  /* 0x00000000ff00798f */ /* 0x004fe20002000000 */
[----:B------:R-:W-:Y:S05]  /*10d0*/  YIELD ;  /* 0x0000000000007946 */ /* 0x000fea0003800000 */
[----:B------:R-:W-:-:S04]  /*10e0*/  LOP3.LUT R7, R7, R6, RZ, 0x3c, !PT ;  /* 0x0000000607077212 */ /* 0x000fc800078e3cff */
[----:B------:R-:W-:-:S13]  /*10f0*/  ISETP.GT.AND P0, PT, R7, -0x1, PT ;  /* 0xffffffff0700780c */ /* 0x000fda0003f04270 */
[----:B------:R-:W-:Y:S05]  /*1100*/  @P0 BRA `(.L_x_22) ;  /* 0xfffffffc00e80947 */ /* 0x000fea000383ffff */
.L_x_21:
[----:B------:R-:W-:Y:S05]  /*1110*/  BSYNC B0 ;  /* 0x0000000000007941 */ /* 0x000fea0003800000 */
.L_x_20:
[----:B------:R-:W-:-:S03]  /*1120*/  UMOV UR6, 0xffffffff ;  /* 0xffffffff00067882 */ /* 0x000fc60000000000 */
[----:B------:R-:W-:Y:S05]  /*1130*/  BRA.DIV UR6, `(.L_x_23) ;  /* 0x00000012062c7947 */ /* 0x000fea000b800000 */
[----:B------:R-:W-:Y:S06]  /*1140*/  BAR.SYNC.DEFER_BLOCKING 0x0 ;  /* 0x0000000000007b1d */ /* 0x000fec0000010000 */
.L_x_61:
[----:B------:R-:W0:Y:S01]  /*1150*/  LDC.64 R6, c[0x0][0x3b0] ;  /* 0x0000ec00ff067b82 */ /* 0x000e220000000a00 */
[----:B------:R-:W-:Y:S01]  /*1160*/  ISETP.NE.AND P0, PT, R2, RZ, PT ;  /* 0x000000ff0200720c */ /* 0x000fe20003f05270 */
[----:B0-----:R-:W-:-:S12]  /*1170*/  IMAD.WIDE R6, R3, 0x4, R6 ;  /* 0x0000000403067825 */ /* 0x001fd800078e0206 */
[----:B------:R-:W-:Y:S05]  /*1180*/  @P0 BRA `(.L_x_24) ;  /* 0x0000000000e80947 */ /* 0x000fea0003800000 */
[----:B------:R-:W0:Y:S01]  /*1190*/  LDCU UR6, c[0x0][0x3a8] ;  /* 0x00007500ff0677ac */ /* 0x000e220008000800 */
[----:B------:R-:W-:Y:S01]  /*11a0*/  BSSY.RECONVERGENT B0, `(.L_x_25) ;  /* 0x0000017000007945 */ /* 0x000fe20003800200 */
[----:B------:R-:W-:Y:S01]  /*11b0*/  IMAD.MOV.U32 R9, RZ, RZ, R11 ;  /* 0x000000ffff097224 */ /* 0x000fe200078e000b */
[----:B------:R-:W-:Y:S02]  /*11c0*/  PRMT R3, RZ, 0x7610, R3 ;  /* 0x00007610ff037816 */ /* 0x000fe40000000003 */
[----:B0-----:R-:W-:-:S13]  /*11d0*/  ISETP.GE.AND P0, PT, R13, UR6, PT ;  /* 0x000000060d007c0c */ /* 0x001fda000bf06270 */
[----:B------:R-:W-:Y:S05]  /*11e0*/  @P0 BRA `(.L_x_26) ;  /* 0x0000000000480947 */ /* 0x000fea0003800000 */
[----:B------:R-:W0:Y:S01]  /*11f0*/  LDC.64 R16, c[0x0][0x398] ;  /* 0x0000e600ff107b82 */ /* 0x000e220000000a00 */
[----:B------:R-:W-:Y:S01]  /*1200*/  IMAD.MOV.U32 R21, RZ, RZ, R13 ;  /* 0x000000ffff157224 */ /* 0x000fe200078e000d */
[----:B------:R-:W-:Y:S01]  /*1210*/  PRMT R3, RZ, 0x7610, R3 ;  /* 0x00007610ff037816 */ /* 0x000fe20000000003 */
[----:B------:R-:W-:-:S05]  /*1220*/  IMAD.MOV.U32 R9, RZ, RZ, R11 ;  /* 0x000000ffff097224 */ /* 0x000fca00078e000b */
[----:B------:R-:W1:Y:S02]  /*1230*/  LDC.64 R14, c[0x0][0x3a0] ;  /* 0x0000e800ff0e7b82 */ /* 0x000e640000000a00 */
.L_x_29:
[----:B0-----:R-:W-:-:S05]  /*1240*/  IMAD.WIDE R18, R21, 0x2, R16 ;  /* 0x0000000215127825 */ /* 0x001fca00078e0210 */
[----:B------:R-:W2:Y:S01]  /*1250*/  LDG.E.U16 R10, desc[UR10][R18.64] ;  /* 0x0000000a120a7981 */ /* 0x000ea2000c1e1500 */
[----:B------:R-:W-:Y:S01]  /*1260*/  BSSY.RECONVERGENT B1, `(.L_x_27) ;  /* 0x0000006000017945 */ /* 0x000fe20003800200 */
[----:B--2---:R-:W-:-:S13]  /*1270*/  HSETP2.GT.AND P0, PT, R10.H0_H0, R3.H0_H0, PT ;  /* 0x200000030a007234 */ /* 0x004fda0003f04800 */
[----:B-----5:R-:W-:Y:S05]  /*1280*/  @!P0 BRA `(.L_x_28) ;  /* 0x00000000000c8947 */ /* 0x020fea0003800000 */
[----:B-1----:R-:W-:-:S05]  /*1290*/  IMAD.WIDE R18, R21, 0x4, R14 ;  /* 0x0000000415127825 */ /* 0x002fca00078e020e */
[----:B------:R0:W5:Y:S01]  /*12a0*/  LDG.E R9, desc[UR10][R18.64] ;  /* 0x0000000a12097981 */ /* 0x000162000c1e1900 */
[----:B------:R-:W-:-:S07]  /*12b0*/  PRMT R3, R10, 0x7610, R3 ;  /* 0x000076100a037816 */ /* 0x000fce0000000003 */
.L_x_28:
[----:B------:R-:W-:Y:S05]  /*12c0*/  BSYNC.RECONVERGENT B1 ;  /* 0x0000000000017941 */ /* 0x000fea0003800200 */
.L_x_27:
[----:B------:R-:W2:Y:S01]  /*12d0*/  LDCU UR6, c[0x0][0x3a8] ;  /* 0x00007500ff0677ac */ /* 0x000ea20008000800 */
[----:B------:R-:W-:-:S05]  /*12e0*/  VIADD R21, R21, UR4 ;  /* 0x0000000415157c36 */ /* 0x000fca0008000000 */
[----:B--2---:R-:W-:-:S13]  /*12f0*/  ISETP.GE.AND P0, PT, R21, UR6, PT ;  /* 0x0000000615007c0c */ /* 0x004fda000bf06270 */
[----:B------:R-:W-:Y:S05]  /*1300*/  @!P0 BRA `(.L_x_29) ;  /* 0xfffffffc00cc8947 */ /* 0x000fea000383ffff */
.L_x_26:
[----:B------:R-:W-:Y:S05]  /*1310*/  BSYNC.RECONVERGENT B0 ;  /* 0x0000000000007941 */ /* 0x000fea0003800200 */
.L_x_25:
[----:B------:R-:W2:Y:S01]  /*1320*/  S2UR UR7, SR_CgaCtaId ;  /* 0x00000000000779c3 */ /* 0x000ea20000008800 */
[----:B------:R-:W-:Y:S01]  /*1330*/  UMOV UR6, 0x400 ;  /* 0x0000040000067882 */ /* 0x000fe20000000000 */
[----:B------:R-:W-:Y:S01]  /*1340*/  LEA R12, R13, UR13, 0x2 ;  /* 0x0000000d0d0c7c11 */ /* 0x000fe2000f8e10ff */
[----:B--2---:R-:W-:-:S06]  /*1350*/  ULEA UR6, UR7, UR6, 0x18 ;  /* 0x0000000607067291 */ /* 0x004fcc000f8ec0ff */
[----:B------:R-:W-:Y:S01]  /*1360*/  LEA R10, R13, UR6, 0x1 ;  /* 0x000000060d0a7c11 */ /* 0x000fe2000f8e08ff */
[----:B------:R-:W-:Y:S05]  /*1370*/  WARPSYNC.ALL ;  /* 0x0000000000007948 */ /* 0x000fea0003800000 */
[----:B------:R2:W-:Y:S01]  /*1380*/  STS.U16 [R10], R3 ;  /* 0x000000030a007388 */ /* 0x0005e20000000400 */
[----:B------:R-:W-:-:S03]  /*1390*/  UISETP.GE.U32.AND UP0, UPT, UR4, 0x2, UPT ;  /* 0x000000020400788c */ /* 0x000fc6000bf06070 */
[----:B-----5:R2:W-:Y:S01]  /*13a0*/  STS [R12], R9 ;  /* 0x000000090c007388 */ /* 0x0205e20000000800 */
[----:B------:R-:W-:Y:S06]  /*13b0*/  BAR.SYNC.DEFER_BLOCKING 0x0 ;  /* 0x0000000000007b1d */ /* 0x000fec0000010000 */
[----:B------:R-:W-:Y:S05]  /*13c0*/  BRA.U !UP0, `(.L_x_30) ;  /* 0x0000000108487547 */ /* 0x000fea000b800000 */
.L_x_33:
[----:B------:R-:W-:Y:S01]  /*13d0*/  UMOV UR6, UR4 ;  /* 0x0000000400067c82 */ /* 0x000fe20008000000 */
[----:B------:R-:W-:Y:S01]  /*13e0*/  USHF.R.U32.HI UR4, URZ, 0x1, UR4 ;  /* 0x00000001ff047899 */ /* 0x000fe20008011604 */
[----:B------:R-:W-:Y:S05]  /*13f0*/  BSSY.RECONVERGENT B0, `(.L_x_31) ;  /* 0x000000c000007945 */ /* 0x000fea0003800200 */
[----:B------:R-:W-:-:S13]  /*1400*/  ISETP.GE.U32.AND P0, PT, R13, UR4, PT ;  /* 0x000000040d007c0c */ /* 0x000fda000bf06070 */
[----:B---3--:R-:W-:Y:S05]  /*1410*/  @P0 BRA `(.L_x_32) ;  /* 0x0000000000240947 */ /* 0x008fea0003800000 */
[----:B------:R-:W-:Y:S01]  /*1420*/  ULOP3.LUT UR7, UR6, 0x7fe, URZ, 0xc0, !UPT ;  /* 0x000007fe06077892 */ /* 0x000fe2000f8ec0ff */
[----:B--2---:R-:W-:Y:S08]  /*1430*/  LDS.U16 R3, [R10] ;  /* 0x000000000a037984 */ /* 0x004ff00000000400 */
[----:B------:R-:W2:Y:S02]  /*1440*/  LDS.U16 R9, [R10+UR7] ;  /* 0x000000070a097984 */ /* 0x000ea40008000400 */
[----:B--2---:R-:W-:Y:S01]  /*1450*/  HSETP2.GT.AND P0, PT, R9.H0_H0, R3.H0_H0, PT ;  /* 0x2000000309007234 */ /* 0x004fe20003f04800 */
[----:B------:R-:W-:-:S12]  /*1460*/  IMAD.U32 R3, RZ, RZ, UR4 ;  /* 0x00000004ff037e24 */ /* 0x000fd8000f8e00ff */
[----:B------:R-:W-:Y:S01]  /*1470*/  @P0 IMAD R3, R3, 0x4, R12 ;  /* 0x0000000403030824 */ /* 0x000fe200078e020c */
[----:B------:R-:W-:Y:S05]  /*1480*/  @P0 STS.U16 [R10], R9 ;  /* 0x000000090a000388 */ /* 0x000fea0000000400 */
[----:B------:R-:W2:Y:S04]  /*1490*/  @P0 LDS R3, [R3] ;  /* 0x0000000003030984 */ /* 0x000ea80000000800 */
[----:B--2---:R3:W-:Y:S02]  /*14a0*/  @P0 STS [R12], R3 ;  /* 0x000000030c000388 */ /* 0x0047e40000000800 */
.L_x_32:
[----:B------:R-:W-:Y:S05]  /*14b0*/  BSYNC.RECONVERGENT B0 ;  /* 0x0000000000007941 */ /* 0x000fea0003800200 */
.L_x_31:
[----:B------:R-:W-:Y:S01]  /*14c0*/  BAR.SYNC.DEFER_BLOCKING 0x0 ;  /* 0x0000000000007b1d */ /* 0x000fe20000010000 */
[----:B------:R-:W-:-:S09]  /*14d0*/  UISETP.GT.U32.AND UP0, UPT, UR6, 0x3, UPT ;  /* 0x000000030600788c */ /* 0x000fd2000bf04070 */
[----:B------:R-:W-:Y:S05]  /*14e0*/  BRA.U UP0, `(.L_x_33) ;  /* 0xfffffffd00b87547 */ /* 0x000fea000b83ffff */
.L_x_30:
[----:B------:R-:W-:-:S13]  /*14f0*/  ISETP.NE.AND P0, PT, R13, RZ, PT ;  /* 0x000000ff0d00720c */ /* 0x000fda0003f05270 */
[----:B--2---:R-:W3:Y:S02]  /*1500*/  @!P0 LDS R10, [UR13] ;  /* 0x0000000dff0a8984 */ /* 0x004ee40008000800 */
[----:B---3--:R-:W-:-:S05]  /*1510*/  @!P0 IMAD.IADD R3, R10, 0x1, -R11 ;  /* 0x000000010a038824 */ /* 0x008fca00078e0a0b */
[----:B------:R2:W-:Y:S02]  /*1520*/  @!P0 STG.E desc[UR10][R6.64], R3 ;  /* 0x0000000306008986 */ /* 0x0005e4000c10190a */
.L_x_24:
[----:B------:R-:W-:-:S04]  /*1530*/  ISETP.NE.U32.AND P0, PT, R4, RZ, PT ;  /* 0x000000ff0400720c */ /* 0x000fc80003f05070 */
[----:B------:R-:W-:-:S13]  /*1540*/  ISETP.NE.AND.EX P0, PT, R5, RZ, PT, P0 ;  /* 0x000000ff0500720c */ /* 0x000fda0003f05300 */
[----:B------:R-:W-:Y:S05]  /*1550*/  @P0 BRA `(.L_x_34) ;  /* 0x0000000000040947 */ /* 0x000fea0003800000 */
[----:B------:R-:W-:Y:S05]  /*1560*/  BPT.TRAP 0x1 ;  /* 0x000000040000795c */ /* 0x000fea0000300000 */
.L_x_34:
[----:B------:R-:W-:Y:S01]  /*1570*/  UMOV UR6, 0xffffffff ;  /* 0xffffffff00067882 */ /* 0x000fe20000000000 */
[----:B------:R-:W-:Y:S02]  /*1580*/  ISETP.NE.AND P0, PT, R8, RZ, PT ;  /* 0x000000ff0800720c */ /* 0x000fe40003f05270 */
[----:B------:R-:W-:Y:S11]  /*1590*/  BRA.DIV UR6, `(.L_x_35) ;  /* 0x0000000e06447947 */ /* 0x000ff6000b800000 */
[----:B------:R-:W-:Y:S06]  /*15a0*/  BAR.SYNC.DEFER_BLOCKING 0x0 ;  /* 0x0000000000007b1d */ /* 0x000fec0000010000 */
.L_x_64:
[----:B------:R-:W-:Y:S04]  /*15b0*/  BSSY B0, `(.L_x_36) ;  /* 0x0000023000007945 */ /* 0x000fe80003800000 */
[----:B------:R-:W-:Y:S05]  /*15c0*/  @P0 BRA `(.L_x_37) ;  /* 0x0000000000840947 */ /* 0x000fea0003800000 */
[----:B--2---:R-:W2:Y:S01]  /*15d0*/  S2R R3, SR_CTAID.Y ;  /* 0x0000000000037919 */ /* 0x004ea20000002600 */
[----:B------:R-:W3:Y:S01]  /*15e0*/  LDCU UR6, c[0x0][0x374] ;  /* 0x00006e80ff0677ac */ /* 0x000ee20008000800 */
[----:B------:R-:W4:Y:S01]  /*15f0*/  S2R R8, SR_CTAID.Z ;  /* 0x0000000000087919 */ /* 0x000f220000002700 */
[----:B------:R-:W5:Y:S01]  /*1600*/  LDCU UR7, c[0x0][0x378] ;  /* 0x00006f00ff0777ac */ /* 0x000f620008000800 */
[----:B------:R-:W0:Y:S01]  /*1610*/  S2R R9, SR_LANEID ;  /* 0x0000000000097919 */ /* 0x000e220000000000 */
[----:B------:R-:W-:Y:S01]  /*1620*/  VOTEU.ANY UR12, UPT, PT ;  /* 0x00000000000c7886 */ /* 0x000fe200038e0100 */
[----:B------:R-:W-:-:S04]  /*1630*/  UIADD3 UR8, UPT, UPT, URZ, -UR9, URZ ;  /* 0x80000009ff087290 */ /* 0x000fc8000fffe0ff */
[----:B---3--:R-:W-:-:S04]  /*1640*/  UIMAD UR6, UR8, UR6, URZ ;  /* 0x00000006080672a4 */ /* 0x008fc8000f8e02ff */
[----:B-----5:R-:W-:Y:S01]  /*1650*/  UIMAD UR6, UR7, UR6, -0x7fffffff ;  /* 0x80000001070674a4 */ /* 0x020fe2000f8e0206 */
[----:B--2---:R-:W-:Y:S02]  /*1660*/  IMAD.IADD R3, R2, 0x1, R3 ;  /* 0x0000000102037824 */ /* 0x004fe400078e0203 */
[----:B----4-:R-:W-:Y:S02]  /*1670*/  IMAD.MOV R2, RZ, RZ, -R8 ;  /* 0x000000ffff027224 */ /* 0x010fe400078e0a08 */
[----:B------:R-:W0:Y:S03]  /*1680*/  FLO.U32 R8, UR12 ;  /* 0x0000000c00087d00 */ /* 0x000e2600080e0000 */
[----:B------:R-:W-:-:S05]  /*1690*/  ISETP.NE.AND P1, PT, R3, R2, PT ;  /* 0x000000020300720c */ /* 0x000fca0003f25270 */
[----:B------:R-:W2:Y:S01]  /*16a0*/  POPC R2, UR12 ;  /* 0x0000000c00027d09 */ /* 0x000ea20008000000 */
[----:B0-----:R-:W-:-:S07]  /*16b0*/  ISETP.EQ.U32.AND P0, PT, R8, R9, PT ;  /* 0x000000090800720c */ /* 0x001fce0003f02070 */
[----:B------:R-:W-:Y:S01]  /*16c0*/  VOTEU.ANY UP0, P1 ;  /* 0x0000000000ff7886 */ /* 0x000fe20000800100 */
[----:B------:R-:W-:-:S06]  /*16d0*/  USEL UR6, UR6, 0x1, !UP0 ;  /* 0x0000000106067887 */ /* 0x000fcc000c000000 */
[----:B--2---:R-:W-:Y:S01]  /*16e0*/  IMAD R3, R2, UR6, RZ ;  /* 0x0000000602037c24 */ /* 0x004fe2000f8e02ff */
[----:B------:R-:W-:Y:S06]  /*16f0*/  @P0 MEMBAR.ALL.GPU ;  /* 0x0000000000000992 */ /* 0x000fec000000a000 */
[----:B------:R-:W-:-:S00]  /*1700*/  @P0 ERRBAR ;  /* 0x00000000000009ab */ /* 0x000fc00000000000 */
[----:B------:R-:W-:Y:S06]  /*1710*/  @P0 CGAERRBAR ;  /* 0x00000000000005ab */ /* 0x000fec0000000000 */
[----:B------:R-:W2:Y:S01]  /*1720*/  @P0 ATOM.E.ADD.STRONG.GPU PT, R3, desc[UR10][R4.64+0x4], R3 ;  /* 0x800004030403098a */ /* 0x000ea200081ef10a */
[----:B------:R-:W0:Y:S02]  /*1730*/  S2R R9, SR_LTMASK ;  /* 0x0000000000097919 */ /* 0x000e240000003900 */
[----:B0-----:R-:W-:-:S06]  /*1740*/  LOP3.LUT R9, R9, UR12, RZ, 0xc0, !PT ;  /* 0x0000000c09097c12 */ /* 0x001fcc000f8ec0ff */
[----:B------:R-:W0:Y:S01]  /*1750*/  POPC R9, R9 ;  /* 0x0000000900097309 */ /* 0x000e220000000000 */
[----:B--2---:R-:W0:Y:S02]  /*1760*/  SHFL.IDX PT, R2, R3, R8, 0x1f ;  /* 0x00001f0803027589 */ /* 0x004e2400000e0000 */
[----:B0-----:R-:W-:-:S07]  /*1770*/  IMAD R2, R9, UR6, R2 ;  /* 0x0000000609027c24 */ /* 0x001fce000f8e0202 */
.L_x_38:
[----:B------:R-:W2:Y:S04]  /*1780*/  LD.E.STRONG.GPU R3, desc[UR10][R4.64+0x4] ;  /* 0x0000040a04037980 */ /* 0x000ea8000c10f900 */
[----:B--2---:R-:W-:Y:S01]  /*1790*/  CCTL.IVALL ;  /* 0x00000000ff00798f */ /* 0x004fe20002000000 */
[----:B------:R-:W-:Y:S05]  /*17a0*/  YIELD ;  /* 0x0000000000007946 */ /* 0x000fea0003800000 */
[----:B------:R-:W-:-:S04]  /*17b0*/  LOP3.LUT R3, R3, R2, RZ, 0x3c, !PT ;  /* 0x0000000203037212 */ /* 0x000fc800078e3cff */
[----:B------:R-:W-:-:S13]  /*17c0*/  ISETP.GT.AND P0, PT, R3, -0x1, PT ;  /* 0xffffffff0300780c */ /* 0x000fda0003f04270 */
[----:B------:R-:W-:Y:S05]  /*17d0*/  @P0 BRA `(.L_x_38) ;  /* 0xfffffffc00e80947 */ /* 0x000fea000383ffff */
.L_x_37:
[----:B------:R-:W-:Y:S05]  /*17e0*/  BSYNC B0 ;  /* 0x0000000000007941 */ /* 0x000fea0003800000 */
.L_x_36:
[----:B------:R-:W-:-:S03]  /*17f0*/  UMOV UR6, 0xffffffff ;  /* 0xffffffff00067882 */ /* 0x000fc60000000000 */
[----:B------:R-:W-:Y:S05]  /*1800*/  BRA.DIV UR6, `(.L_x_39) ;  /* 0x0000000a06d87947 */ /* 0x000fea000b800000 */
[----:B------:R-:W-:Y:S06]  /*1810*/  BAR.SYNC.DEFER_BLOCKING 0x0 ;  /* 0x0000000000007b1d */ /* 0x000fec0000010000 */
.L_x_67:
[----:B--2---:R-:W2:Y:S01]  /*1820*/  LDG.E R6, desc[UR10][R6.64] ;  /* 0x0000000a06067981 */ /* 0x004ea2000c1e1900 */
[----:B------:R-:W3:Y:S01]  /*1830*/  LDC.64 R8, c[0x0][0x380] ;  /* 0x0000e000ff087b82 */ /* 0x000ee20000000a00 */
[----:B------:R-:W4:Y:S01]  /*1840*/  LDCU UR6, c[0x0][0x38c] ;  /* 0x00007180ff0677ac */ /* 0x000f220008000800 */
[----:B--2---:R-:W-:-:S05]  /*1850*/  IMAD.IADD R2, R11, 0x1, R6 ;  /* 0x000000010b027824 */ /* 0x004fca00078e0206 */
[----:B------:R-:W-:-:S03]  /*1860*/  SHF.R.S32.HI R3, RZ, 0x1f, R2 ;  /* 0x0000001fff037819 */ /* 0x000fc60000011402 */
[----:B----4-:R-:W-:-:S03]  /*1870*/  IMAD.WIDE R4, R11, UR6, R2 ;  /* 0x000000060b047c25 */ /* 0x010fc6000f8e0202 */
[----:B---3--:R-:W-:-:S04]  /*1880*/  LEA R8, P0, R4, R8, 0x1 ;  /* 0x0000000804087211 */ /* 0x008fc800078008ff */
[----:B------:R-:W-:-:S05]  /*1890*/  LEA.HI.X R9, R4, R9, R5, 0x1, P0 ;  /* 0x0000000904097211 */ /* 0x000fca00000f0c05 */
[----:B------:R-:W2:Y:S02]  /*18a0*/  LDG.E.U16 R8, desc[UR10][R8.64] ;  /* 0x0000000a08087981 */ /* 0x000ea4000c1e1500 */
[----:B--2---:R-:W-:-:S13]  /*18b0*/  HSETP2.NEU.AND P0, PT, R8.H0_H0, RZ.H0_H0, PT ;  /* 0x200000ff08007234 */ /* 0x004fda0003f0d800 */
[----:B------:R-:W-:Y:S05]  /*18c0*/  @!P0 EXIT ;  /* 0x000000000000894d */ /* 0x000fea0003800000 */
[----:B------:R-:W-:-:S13]  /*18d0*/  ISETP.NE.AND P0, PT, R6, RZ, PT ;  /* 0x000000ff0600720c */ /* 0x000fda0003f05270 */
[----:B------:R-:W-:Y:S05]  /*18e0*/  @!P0 BRA `(.L_x_40) ;  /* 0x0000000000808947 */ /* 0x000fea0003800000 */
[----:B------:R-:W2:Y:S02]  /*18f0*/  LDCU UR6, c[0x0][0x388] ;  /* 0x00007100ff0677ac */ /* 0x000ea40008000800 */
[----:B--2---:R-:W-:-:S13]  /*1900*/  ISETP.GE.AND P0, PT, R0, UR6, PT ;  /* 0x0000000600007c0c */ /* 0x004fda000bf06270 */
[----:B------:R-:W-:Y:S05]  /*1910*/  @P0 EXIT ;  /* 0x000000000000094d */ /* 0x000fea0003800000 */
.L_x_43:
[----:B------:R-:W-:Y:S01]  /*1920*/  ISETP.NE.AND P0, PT, R0, R2, PT ;  /* 0x000000020000720c */ /* 0x000fe20003f05270 */
[----:B------:R-:W-:-:S12]  /*1930*/  BSSY.RECONVERGENT B0, `(.L_x_41) ;  /* 0x0000016000007945 */ /* 0x000fd80003800200 */
[----:B--2---:R-:W-:Y:S05]  /*1940*/  @!P0 BRA `(.L_x_42) ;  /* 0x0000000000508947 */ /* 0x004fea0003800000 */
[----:B------:R-:W2:Y:S01]  /*1950*/  LDCU UR6, c[0x0][0x38c] ;  /* 0x00007180ff0677ac */ /* 0x000ea20008000800 */
[--C-:B------:R-:W-:Y:S01]  /*1960*/  SHF.R.S32.HI R5, RZ, 0x1f, R0.reuse ;  /* 0x0000001fff057819 */ /* 0x100fe20000011400 */
[----:B------:R-:W-:Y:S01]  /*1970*/  IMAD.MOV.U32 R4, RZ, RZ, R0 ;  /* 0x000000ffff047224 */ /* 0x000fe200078e0000 */
[----:B------:R-:W3:Y:S03]  /*1980*/  LDCU.64 UR16, c[0x0][0x380] ;  /* 0x00007000ff1077ac */ /* 0x000ee60008000a00 */
[----:B--2---:R-:W-:-:S03]  /*1990*/  IMAD.WIDE R6, R11, UR6, R4 ;  /* 0x000000060b067c25 */ /* 0x004fc6000f8e0204 */
[----:B---3--:R-:W-:-:S04]  /*19a0*/  LEA R4, P0, R6, UR16, 0x1 ;  /* 0x0000001006047c11 */ /* 0x008fc8000f8008ff */
[----:B------:R-:W-:-:S05]  /*19b0*/  LEA.HI.X R5, R6, UR17, R7, 0x1, P0 ;  /* 0x0000001106057c11 */ /* 0x000fca00080f0c07 */
[----:B------:R-:W2:Y:S01]  /*19c0*/  LDG.E.U16 R6, desc[UR10][R4.64] ;  /* 0x0000000a04067981 */ /* 0x000ea2000c1e1500 */
[----:B------:R-:W-:-:S04]  /*19d0*/  HADD2.F32 R7, -RZ, R8.H0_H0 ;  /* 0x20000008ff077230 */ /* 0x000fc80000004100 */
[----:B------:R-:W3:Y:S01]  /*19e0*/  MUFU.RCP R9, R7 ;  /* 0x0000000700097308 */ /* 0x000ee20000001000 */
[----:B--2---:R-:W-:-:S05]  /*19f0*/  HADD2.F32 R10, -RZ, R6.H0_H0 ;  /* 0x20000006ff0a7230 */ /* 0x004fca0000004100 */
[----:B---3--:R-:W-:-:S05]  /*1a00*/  FMUL R12, R10, R9 ;  /* 0x000000090a0c7220 */ /* 0x008fca0000400000 */
[----:B------:R-:W-:-:S05]  /*1a10*/  F2FP.F16.F32.PACK_AB R6, RZ, R12 ;  /* 0x0000000cff06723e */ /* 0x000fca00000000ff */
[C---:B------:R-:W-:Y:S02]  /*1a20*/  HSETP2.GEU.AND P1, PT, |R6|.reuse.H0_H0, 8.523464202880859375e-06, 8.523464202880859375e-06, PT ;  /* 0x008f008f06007434 */ /* 0x040fe40003f2ea00 */
[----:B------:R-:W-:-:S05]  /*1a30*/  HSETP2.GT.AND P0, PT, |R6|.H0_H0, RZ.H0_H0, PT ;  /* 0x200000ff06007234 */ /* 0x000fca0003f04a00 */
[----:B------:R-:W-:-:S13]  /*1a40*/  PLOP3.LUT P0, PT, P1, P0, PT, 0xf2, 0x2f ;  /* 0x00000000002f781c */ /* 0x000fda0000f01e72 */
[----:B------:R-:W-:-:S04]  /*1a50*/  @!P0 FFMA R10, -R7, R12, R10 ;  /* 0x0000000c070a8223 */ /* 0x000fc8000000010a */
[----:B------:R-:W-:-:S05]  /*1a60*/  @!P0 FFMA R10, R9, R10, R12 ;  /* 0x0000000a090a8223 */ /* 0x000fca000000000c */
[----:B------:R-:W-:-:S05]  /*1a70*/  @!P0 F2FP.F16.F32.PACK_AB R6, RZ, R10 ;  /* 0x0000000aff06823e */ /* 0x000fca00000000ff */
[----:B------:R2:W-:Y:S02]  /*1a80*/  STG.E.U16 desc[UR10][R4.64], R6 ;  /* 0x0000000604007986 */ /* 0x0005e4000c10150a */
.L_x_42:
[----:B------:R-:W-:Y:S05]  /*1a90*/  BSYNC.RECONVERGENT B0 ;  /* 0x0000000000007941 */ /* 0x000fea0003800200 */
.L_x_41:
[----:B------:R-:W3:Y:S01]  /*1aa0*/  LDCU UR6, c[0x0][0x388] ;  /* 0x00007100ff0677ac */ /* 0x000ee20008000800 */
[----:B------:R-:W-:-:S05]  /*1ab0*/  VIADD R0, R0, UR14 ;  /* 0x0000000e00007c36 */ /* 0x000fca0008000000 */
[----:B---3--:R-:W-:-:S13]  /*1ac0*/  ISETP.GE.AND P0, PT, R0, UR6, PT ;  /* 0x0000000600007c0c */ /* 0x008fda000bf06270 */
[----:B------:R-:W-:Y:S05]  /*1ad0*/  @!P0 BRA `(.L_x_43) ;  /* 0xfffffffc00908947 */ /* 0x000fea000383ffff */
[----:B------:R-:W-:Y:S05]  /*1ae0*/  EXIT ;  /* 0x000000000000794d */ /* 0x000fea0003800000 */
.L_x_40:
[----:B------:R-:W2:Y:S01]  /*1af0*/  LDCU UR6, c[0x0][0x388] ;  /* 0x00007100ff0677ac */ /* 0x000ea20008000800 */
[----:B------:R-:W-:-:S05]  /*1b00*/  VIADD R0, R0, 0x1 ;  /* 0x0000000100007836 */ /* 0x000fca0000000000 */
[----:B--2---:R-:W-:-:S13]  /*1b10*/  ISETP.GE.AND P0, PT, R0, UR6, PT ;  /* 0x0000000600007c0c */ /* 0x004fda000bf06270 */
[----:B------:R-:W-:Y:S05]  /*1b20*/  @P0 EXIT ;  /* 0x000000000000094d */ /* 0x000fea0003800000 */
[----:B------:R-:W-:-:S04]  /*1b30*/  HADD2.F32 R8, -RZ, R8.H0_H0 ;  /* 0x20000008ff087230 */ /* 0x000fc80000004100 */
[----:B------:R2:W3:Y:S03]  /*1b40*/  MUFU.RCP R7, R8 ;  /* 0x0000000800077308 */ /* 0x0004e60000001000 */
.L_x_44:
[----:B----4-:R-:W4:Y:S01]  /*1b50*/  LDCU.128 UR16, c[0x0][0x380] ;  /* 0x00007000ff1077ac */ /* 0x010f220008000c00 */
[--C-:B------:R-:W-:Y:S01]  /*1b60*/  SHF.R.S32.HI R3, RZ, 0x1f, R0.reuse ;  /* 0x0000001fff037819 */ /* 0x100fe20000011400 */
[----:B------:R-:W-:-:S04]  /*1b70*/  IMAD.MOV.U32 R2, RZ, RZ, R0 ;  /* 0x000000ffff027224 */ /* 0x000fc800078e0000 */
[----:B----4-:R-:W-:-:S03]  /*1b80*/  IMAD.WIDE R4, R11, UR19, R2 ;  /* 0x000000130b047c25 */ /* 0x010fc6000f8e0202 */
[----:B------:R-:W-:-:S04]  /*1b90*/  LEA R2, P0, R4, UR16, 0x1 ;  /* 0x0000001004027c11 */ /* 0x000fc8000f8008ff */
[----:B------:R-:W-:-:S05]  /*1ba0*/  LEA.HI.X R3, R4, UR17, R5, 0x1, P0 ;  /* 0x0000001104037c11 */ /* 0x000fca00080f0c05 */
[----:B------:R-:W4:Y:S01]  /*1bb0*/  LDG.E.U16 R4, desc[UR10][R2.64] ;  /* 0x0000000a02047981 */ /* 0x000f22000c1e1500 */
[----:B------:R-:W-:Y:S02]  /*1bc0*/  VIADD R0, R0, UR14 ;  /* 0x0000000e00007c36 */ /* 0x000fe40008000000 */
[----:B----4-:R-:W-:-:S05]  /*1bd0*/  HADD2.F32 R5, -RZ, R4.H0_H0 ;  /* 0x20000004ff057230 */ /* 0x010fca0000004100 */
[----:B---3--:R-:W-:-:S05]  /*1be0*/  FMUL R6, R7, R5 ;  /* 0x0000000507067220 */ /* 0x008fca0000400000 */
[----:B------:R-:W-:-:S05]  /*1bf0*/  F2FP.F16.F32.PACK_AB R4, RZ, R6 ;  /* 0x00000006ff04723e */ /* 0x000fca00000000ff */
[C---:B------:R-:W-:Y:S02]  /*1c00*/  HSETP2.GEU.AND P1, PT, |R4|.reuse.H0_H0, 8.523464202880859375e-06, 8.523464202880859375e-06, PT ;  /* 0x008f008f04007434 */ /* 0x040fe40003f2ea00 */
[----:B------:R-:W-:-:S05]  /*1c10*/  HSETP2.GT.AND P0, PT, |R4|.H0_H0, RZ.H0_H0, PT ;  /* 0x200000ff04007234 */ /* 0x000fca0003f04a00 */
[----:B------:R-:W-:-:S13]  /*1c20*/  PLOP3.LUT P0, PT, P1, P0, PT, 0xf2, 0x2f ;  /* 0x00000000002f781c */ /* 0x000fda0000f01e72 */
[----:B------:R-:W-:-:S04]  /*1c30*/  @!P0 FFMA R5, -R8, R6, R5 ;  /* 0x0000000608058223 */ /* 0x000fc80000000105 */
[----:B------:R-:W-:-:S05]  /*1c40*/  @!P0 FFMA R5, R7, R5, R6 ;  /* 0x0000000507058223 */ /* 0x000fca0000000006 */
[----:B------:R-:W-:Y:S02]  /*1c50*/  @!P0 F2FP.F16.F32.PACK_AB R4, RZ, R5 ;  /* 0x00000005ff04823e */ /* 0x000fe400000000ff */
[----:B------:R-:W-:-:S03]  /*1c60*/  ISETP.GE.AND P0, PT, R0, UR18, PT ;  /* 0x0000001200007c0c */ /* 0x000fc6000bf06270 */
[----:B------:R4:W-:Y:S10]  /*1c70*/  STG.E.U16 desc[UR10][R2.64], R4 ;  /* 0x0000000402007986 */ /* 0x0009f4000c10150a */
[----:B------:R-:W-:Y:S05]  /*1c80*/  @!P0 BRA `(.L_x_44) ;  /* 0xfffffffc00b08947 */ /* 0x000fea000383ffff */
[----:B------:R-:W-:Y:S05]  /*1c90*/  EXIT ;  /* 0x000000000000794d */ /* 0x000fea0003800000 */
.L_x_17:
[----:B------:R-:W-:Y:S02]  /*1ca0*/  IMAD.MOV.U32 R12, RZ, RZ, R6 ;  /* 0x000000ffff0c7224 */ /* 0x000fe400078e0006 */
[----:B------:R-:W-:Y:S02]  /*1cb0*/  IMAD.MOV.U32 R14, RZ, RZ, 0x10 ;  /* 0x00000010ff0e7424 */ /* 0x000fe400078e00ff */
[----:B------:R-:W-:Y:S02]  /*1cc0*/  IMAD.MOV.U32 R19, RZ, RZ, 0x1f ;  /* 0x0000001fff137424 */ /* 0x000fe400078e00ff */
[----:B------:R-:W-:-:S07]  /*1cd0*/  IMAD.MOV.U32 R9, RZ, RZ, -0x1 ;  /* 0xffffffffff097424 */ /* 0x000fce00078e00ff */
[----:B------:R-:W-:Y:S05]  /*1ce0*/  WARPSYNC.COLLECTIVE R9, `(.L_x_45) ;  /* 0x0000000009087348 */ /* 0x000fea0003c00000 */
[----:B------:R0:W1:Y:S02]  /*1cf0*/  SHFL.DOWN P1, R10, R12, R14, R19 ;  /* 0x0800000e0c0a7389 */ /* 0x0000640000020013 */
[----:B01----:R-:W-:Y:S05]  /*1d00*/  ENDCOLLECTIVE ;  /* 0x000000000000791b */ /* 0x003fea0003800000 */
.L_x_45:
[----:B------:R-:W-:Y:S02]  /*1d10*/  IMAD.MOV.U32 R12, RZ, RZ, R5 ;  /* 0x000000ffff0c7224 */ /* 0x000fe400078e0005 */
[----:B------:R-:W-:-:S07]  /*1d20*/  IMAD.MOV.U32 R7, RZ, RZ, R10 ;  /* 0x000000ffff077224 */ /* 0x000fce00078e000a */
[----:B------:R-:W-:Y:S05]  /*1d30*/  WARPSYNC.COLLECTIVE R9, `(.L_x_46) ;  /* 0x0000000009087348 */ /* 0x000fea0003c00000 */
[----:B------:R0:W1:Y:S02]  /*1d40*/  SHFL.DOWN P1, R10, R12, R14, R19 ;  /* 0x0800000e0c0a7389 */ /* 0x0000640000020013 */
[----:B01----:R-:W-:Y:S05]  /*1d50*/  ENDCOLLECTIVE ;  /* 0x000000000000791b */ /* 0x003fea0003800000 */
.L_x_46:
[----:B------:R-:W-:-:S05]  /*1d60*/  HSETP2.GT.AND P2, PT, R7.H0_H0, R4.H0_H0, PT ;  /* 0x2000000407007234 */ /* 0x000fca0003f44800 */
[----:B------:R-:W-:-:S04]  /*1d70*/  SEL R7, R4, R7, !P2 ;  /* 0x0000000704077207 */ /* 0x000fc80005000000 */
[----:B------:R-:W-:Y:S01]  /*1d80*/  PRMT R6, R7, 0x5410, R7 ;  /* 0x0000541007067816 */ /* 0x000fe20000000007 */
[----:B------:R-:W-:-:S04]  /*1d90*/  IMAD.MOV.U32 R14, RZ, RZ, 0x8 ;  /* 0x00000008ff0e7424 */ /* 0x000fc800078e00ff */
[----:B------:R-:W-:Y:S02]  /*1da0*/  IMAD.MOV.U32 R12, RZ, RZ, R6 ;  /* 0x000000ffff0c7224 */ /* 0x000fe400078e0006 */
[----:B------:R-:W-:-:S07]  /*1db0*/  IMAD.MOV.U32 R4, RZ, RZ, R10 ;  /* 0x000000ffff047224 */ /* 0x000fce00078e000a */
[----:B------:R-:W-:Y:S05]  /*1dc0*/  WARPSYNC.COLLECTIVE R9, `(.L_x_47) ;  /* 0x0000000009087348 */ /* 0x000fea0003c00000 */
[----:B------:R0:W1:Y:S02]  /*1dd0*/  SHFL.DOWN P1, R10, R12, R14, R19 ;  /* 0x0800000e0c0a7389 */ /* 0x0000640000020013 */
[----:B01----:R-:W-:Y:S05]  /*1de0*/  ENDCOLLECTIVE ;  /* 0x000000000000791b */ /* 0x003fea0003800000 */
.L_x_47:
[----:B------:R-:W-:-:S05]  /*1df0*/  SEL R4, R5, R4, !P2 ;  /* 0x0000000405047207 */ /* 0x000fca0005000000 */
[----:B------:R-:W-:Y:S02]  /*1e00*/  IMAD.MOV.U32 R12, RZ, RZ, R4 ;  /* 0x000000ffff0c7224 */ /* 0x000fe400078e0004 */
[----:B------:R-:W-:-:S07]  /*1e10*/  IMAD.MOV.U32 R8, RZ, RZ, R10 ;  /* 0x000000ffff087224 */ /* 0x000fce00078e000a */
[----:B------:R-:W-:Y:S05]  /*1e20*/  WARPSYNC.COLLECTIVE R9, `(.L_x_48) ;  /* 0x0000000009087348 */ /* 0x000fea0003c00000 */
[----:B------:R0:W1:Y:S02]  /*1e30*/  SHFL.DOWN P1, R10, R12, R14, R19 ;  /* 0x0800000e0c0a7389 */ /* 0x0000640000020013 */
[----:B01----:R-:W-:Y:S05]  /*1e40*/  ENDCOLLECTIVE ;  /* 0x000000000000791b */ /* 0x003fea0003800000 */
.L_x_48:
        /* <DEDUP_REMOVED lines=9> */
.L_x_49:
[----:B------:R-:W-:-:S05]  /*1ee0*/  SEL R7, R4, R7, !P3 ;  /* 0x0000000704077207 */ /* 0x000fca0005800000 */
[----:B------:R-:W-:Y:S02]  /*1ef0*/  IMAD.MOV.U32 R12, RZ, RZ, R7 ;  /* 0x000000ffff0c7224 */ /* 0x000fe400078e0007 */
[----:B------:R-:W-:-:S07]  /*1f00*/  IMAD.MOV.U32 R15, RZ, RZ, R10 ;  /* 0x000000ffff0f7224 */ /* 0x000fce00078e000a */
[----:B------:R-:W-:Y:S05]  /*1f10*/  WARPSYNC.COLLECTIVE R9, `(.L_x_50) ;  /* 0x0000000009087348 */ /* 0x000fea0003c00000 */
[----:B------:R0:W1:Y:S02]  /*1f20*/  SHFL.DOWN P1, R10, R12, R14, R19 ;  /* 0x0800000e0c0a7389 */ /* 0x0000640000020013 */
[----:B01----:R-:W-:Y:S05]  /*1f30*/  ENDCOLLECTIVE ;  /* 0x000000000000791b */ /* 0x003fea0003800000 */
.L_x_50:
        /* <DEDUP_REMOVED lines=9> */
.L_x_51:
[----:B------:R-:W-:-:S05]  /*1fd0*/  SEL R6, R7, R6, !P2 ;  /* 0x0000000607067207 */ /* 0x000fca0005000000 */
[----:B------:R-:W-:Y:S02]  /*1fe0*/  IMAD.MOV.U32 R12, RZ, RZ, R6 ;  /* 0x000000ffff0c7224 */ /* 0x000fe400078e0006 */
[----:B------:R-:W-:-:S07]  /*1ff0*/  IMAD.MOV.U32 R15, RZ, RZ, R10 ;  /* 0x000000ffff0f7224 */ /* 0x000fce00078e000a */
[----:B------:R-:W-:Y:S05]  /*2000*/  WARPSYNC.COLLECTIVE R9, `(.L_x_52) ;  /* 0x0000000009087348 */ /* 0x000fea0003c00000 */
[----:B------:R0:W1:Y:S02]  /*2010*/  SHFL.DOWN P1, R10, R12, R14, R19 ;  /* 0x0800000e0c0a7389 */ /* 0x0000640000020013 */
[----:B01----:R-:W-:Y:S05]  /*2020*/  ENDCOLLECTIVE ;  /* 0x000000000000791b */ /* 0x003fea0003800000 */
.L_x_52:
        /* <DEDUP_REMOVED lines=9> */
.L_x_53:
[----:B------:R-:W-:-:S05]  /*20c0*/  SEL R17, R6, R17, !P2 ;  /* 0x0000001106117207 */ /* 0x000fca0005000000 */
[----:B------:R-:W-:Y:S02]  /*20d0*/  IMAD.MOV.U32 R12, RZ, RZ, R17 ;  /* 0x000000ffff0c7224 */ /* 0x000fe400078e0011 */
[----:B------:R-:W-:-:S07]  /*20e0*/  IMAD.MOV.U32 R15, RZ, RZ, R10 ;  /* 0x000000ffff0f7224 */ /* 0x000fce00078e000a */
[----:B------:R-:W-:Y:S05]  /*20f0*/  WARPSYNC.COLLECTIVE R9, `(.L_x_54) ;  /* 0x0000000009087348 */ /* 0x000fea0003c00000 */
[----:B------:R0:W1:Y:S02]  /*2100*/  SHFL.DOWN P1, R10, R12, R14, R19 ;  /* 0x0800000e0c0a7389 */ /* 0x0000640000020013 */
[----:B01----:R-:W-:Y:S05]  /*2110*/  ENDCOLLECTIVE ;  /* 0x000000000000791b */ /* 0x003fea0003800000 */
.L_x_54:
[----:B------:R-:W-:Y:S05]  /*2120*/  BRA `(.L_x_55) ;  /* 0xffffffec00007947 */ /* 0x000fea000383ffff */
.L_x_19:
[----:B------:R-:W-:Y:S01]  /*2130*/  BSSY B0, `(.L_x_56) ;  /* 0x000000a000007945 */ /* 0x000fe20003800000 */
[----:B------:R-:W-:Y:S02]  /*2140*/  IMAD.MOV.U32 R10, RZ, RZ, 0x0 ;  /* 0x00000000ff0a7424 */ /* 0x000fe400078e00ff */
[----:B------:R-:W-:Y:S02]  /*2150*/  IMAD.MOV.U32 R12, RZ, RZ, 0x0 ;  /* 0x00000000ff0c7424 */ /* 0x000fe400078e00ff */
[----:B------:R-:W-:-:S07]  /*2160*/  IMAD.MOV.U32 R9, RZ, RZ, -0x1 ;  /* 0xffffffffff097424 */ /* 0x000fce00078e00ff */
[----:B------:R-:W-:Y:S05]  /*2170*/  WARPSYNC.COLLECTIVE.ALL `(.L_x_57) ;  /* 0x0000000000147948 */ /* 0x000fea0003c00000 */
[----:B------:R-:W-:-:S04]  /*2180*/  SHF.L.U32 R12, R12, 0x10, RZ ;  /* 0x000000100c0c7819 */ /* 0x000fc800000006ff */
[----:B------:R-:W-:-:S05]  /*2190*/  LOP3.LUT R12, R12, 0xf, R10, 0xf8, !PT ;  /* 0x0000000f0c0c7812 */ /* 0x000fca00078ef80a */
[----:B------:R0:W-:Y:S02]  /*21a0*/  BAR.SYNC.DEFER_BLOCKING R12, R12 ;  /* 0x0000000c0000731d */ /* 0x0001e40000010000 */
[----:B0-----:R-:W-:-:S04]  /*21b0*/  SHF.R.U32 R12, R12, 0x10, RZ ;  /* 0x000000100c0c7819 */ /* 0x001fc800000016ff */
[----:B------:R-:W-:Y:S05]  /*21c0*/  ENDCOLLECTIVE ;  /* 0x000000000000791b */ /* 0x000fea0003800000 */
.L_x_57:
[----:B------:R-:W-:Y:S05]  /*21d0*/  BSYNC B0 ;  /* 0x0000000000007941 */ /* 0x000fea0003800000 */
.L_x_56:
[----:B------:R-:W-:Y:S05]  /*21e0*/  BRA `(.L_x_58) ;  /* 0xffffffec002c7947 */ /* 0x000fea000383ffff */
.L_x_23:
        /* <DEDUP_REMOVED lines=10> */
.L_x_60:
[----:B------:R-:W-:Y:S05]  /*2290*/  BSYNC B0 ;  /* 0x0000000000007941 */ /* 0x000fea0003800000 */
.L_x_59:
[----:B------:R-:W-:Y:S05]  /*22a0*/  BRA `(.L_x_61) ;  /* 0xffffffec00a87947 */ /* 0x000fea000383ffff */
.L_x_35:
[----:B------:R-:W-:Y:S01]  /*22b0*/  BSSY B0, `(.L_x_62) ;  /* 0x000000a000007945 */ /* 0x000fe20003800000 */
[----:B------:R-:W-:Y:S02]  /*22c0*/  IMAD.MOV.U32 R10, RZ, RZ, 0x0 ;  /* 0x00000000ff0a7424 */ /* 0x000fe400078e00ff */
[----:B------:R-:W-:Y:S02]  /*22d0*/  IMAD.MOV.U32 R12, RZ, RZ, 0x0 ;  /* 0x00000000ff0c7424 */ /* 0x000fe400078e00ff */
[----:B------:R-:W-:-:S07]  /*22e0*/  IMAD.MOV.U32 R9, RZ, RZ, -0x1 ;  /* 0xffffffffff097424 */ /* 0x000fce00078e00ff */
[----:B012---:R-:W-:Y:S05]  /*22f0*/  WARPSYNC.COLLECTIVE.ALL `(.L_x_63) ;  /* 0x0000000000147948 */ /* 0x007fea0003c00000 */
[----:B------:R-:W-:-:S04]  /*2300*/  SHF.L.U32 R12, R12, 0x10, RZ ;  /* 0x000000100c0c7819 */ /* 0x000fc800000006ff */
[----:B------:R-:W-:-:S05]  /*2310*/  LOP3.LUT R12, R12, 0xf, R10, 0xf8, !PT ;  /* 0x0000000f0c0c7812 */ /* 0x000fca00078ef80a */
[----:B------:R3:W-:Y:S02]  /*2320*/  BAR.SYNC.DEFER_BLOCKING R12, R12 ;  /* 0x0000000c0000731d */ /* 0x0007e40000010000 */
[----:B---3--:R-:W-:-:S04]  /*2330*/  SHF.R.U32 R12, R12, 0x10, RZ ;  /* 0x000000100c0c7819 */ /* 0x008fc800000016ff */
[----:B012---:R-:W-:Y:S05]  /*2340*/  ENDCOLLECTIVE ;  /* 0x000000000000791b */ /* 0x007fea0003800000 */
.L_x_63:
[----:B------:R-:W-:Y:S05]  /*2350*/  BSYNC B0 ;  /* 0x0000000000007941 */ /* 0x000fea0003800000 */
.L_x_62:
[----:B------:R-:W-:Y:S05]  /*2360*/  BRA `(.L_x_64) ;  /* 0xfffffff000907947 */ /* 0x000fea000383ffff */
.L_x_39:
        /* <DEDUP_REMOVED lines=10> */
.L_x_66:
[----:B------:R-:W-:Y:S05]  /*2410*/  BSYNC B0 ;  /* 0x0000000000007941 */ /* 0x000fea0003800000 */
.L_x_65:
[----:B------:R-:W-:Y:S05]  /*2420*/  BRA `(.L_x_67) ;  /* 0xfffffff000fc7947 */ /* 0x000fea000383ffff */
.L_x_68:
        /* <DEDUP_REMOVED lines=13> */
.L_x_72:


//--------------------- .nv.shared._Z23panel_update_kernel_vecP6__halfiiiii --------------------------
	.section	.nv.shared._Z23panel_update_kernel_vecP6__halfiiiii,"aw",@nobits
	.sectionflags	@""
	.align	16
	.zero		1024


//--------------------- .nv.shared.reserved.0     --------------------------
	.section	.nv.shared.reserved.0,"aw",@nobits
	.weak		__nv_reservedSMEM_offset_0_alias
	.size		__nv_reservedSMEM_offset_0_alias, 0, 64
	.other		__nv_reservedSMEM_offset_0_alias,@"STO_CUDA_RESERVED_SHARED STV_DEFAULT"
__nv_reservedSMEM_offset_0_alias:
	.zero		0
	.zero		64


//--------------------- .nv.shared._Z28panel_update_kernel_vec_ILP2P6__halfiiiii --------------------------
	.section	.nv.shared._Z28panel_update_kernel_vec_ILP2P6__halfiiiii,"aw",@nobits
	.sectionflags	@""
	.align	16
	.zero		1024


//--------------------- .nv.shared._Z25panel_row_swap_kernel_vecP6__halfiiiiiPKi --------------------------
	.section	.nv.shared._Z25panel_row_swap_kernel_vecP6__halfiiiiiPKi,"aw",@nobits
	.sectionflags	@""
	.align	16
	.zero		1024


//--------------------- .nv.shared._Z36panel_pivot_and_prescale_coop_kernelP6__halfiiiiS0_PiiS1_ --------------------------
	.section	.nv.shared._Z36panel_pivot_and_prescale_coop_kernelP6__halfiiiiS0_PiiS1_,"aw",@nobits
	.sectionflags	@""
	.align	16
	.zero		1024


//--------------------- .nv.constant0._Z23panel_update_kernel_vecP6__halfiiiii --------------------------
	.section	.nv.constant0._Z23panel_update_kernel_vecP6__halfiiiii,"a",@progbits
	.sectionflags	@""
	.align	4
.nv.constant0._Z23panel_update_kernel_vecP6__halfiiiii:
	.zero		924


//--------------------- .nv.constant0._Z28panel_update_kernel_vec_ILP2P6__halfiiiii --------------------------
	.section	.nv.constant0._Z28panel_update_kernel_vec_ILP2P6__halfiiiii,"a",@progbits
	.sectionflags	@""
	.align	4
.nv.constant0._Z28panel_update_kernel_vec_ILP2P6__halfiiiii:
	.zero		924


//--------------------- .nv.constant0._Z25panel_row_swap_kernel_vecP6__halfiiiiiPKi --------------------------
	.section	.nv.constant0._Z25panel_row_swap_kernel_vecP6__halfiiiiiPKi,"a",@progbits
	.sectionflags	@""
	.align	4
.nv.constant0._Z25panel_row_swap_kernel_vecP6__halfiiiiiPKi:
	.zero		936


//--------------------- .nv.constant0._Z36panel_pivot_and_prescale_coop_kernelP6__halfiiiiS0_PiiS1_ --------------------------
	.section	.nv.constant0._Z36panel_pivot_and_prescale_coop_kernelP6__halfiiiiS0_PiiS1_,"a",@progbits
	.sectionflags	@""
	.align	4
.nv.constant0._Z36panel_pivot_and_prescale_coop_kernelP6__halfiiiiS0_PiiS1_:
	.zero		952


//--------------------- SYMBOLS --------------------------

	.type		.nv.reservedSmem.offset0,@object
	.size		.nv.reservedSmem.offset0,0x4
	.type		.nv.reservedSmem.cap,@object
	.size		.nv.reservedSmem.cap,0x4
